	.target	sm_90a

	.elftype	@"ET_EXEC"


//--------------------- .note.nv.tkinfo           --------------------------
	.section	.note.nv.tkinfo,"",@"SHT_NOTE"
	.sectionflags	@"SHF_NOTE_NV_TKINFO"
	.tkinfo
        /*0018*/ 	.word	0x00000002
        /*0030*/ 	.string	""
        /*0030*/ 	.string	"ptxas"
        /*0030*/ 	.string	"Cuda compilation tools, release 13.0, V13.0.88"
        /*0030*/ 	.string	"Build cuda_13.0.r13.0/compiler.36424714_0"
        /*0030*/ 	.string	"-arch sm_90a -m 64 "



//--------------------- .note.nv.cuinfo           --------------------------
	.section	.note.nv.cuinfo,"",@"SHT_NOTE"
	.sectionflags	@"SHF_NOTE_NV_CUINFO"
        /*0018*/ 	.short	0x0002
        /*001a*/ 	.short	0x005a
        /*001c*/ 	.short	0x0082
	.zero		2


//--------------------- .nv.info                  --------------------------
	.section	.nv.info,"",@"SHT_CUDA_INFO"
	.align	4


	//----- nvinfo : EIATTR_REGCOUNT
	.align		4
        /*0000*/ 	.byte	0x04, 0x2f
        /*0002*/ 	.short	(.L_12 - .L_11)
	.align		4
.L_11:
        /*0004*/ 	.word	index@(_ZN7cutlass13device_kernelINS_4gemm6kernel13GemmUniversalIN4cute5tupleIJiiiiEEENS1_10collective13CollectiveMmaINS1_37MainloopSm90TmaGmmaWarpSpecializedFP8ILi4ENS5_IJNS4_1CILi1EEESB_SB_EEENS1_35KernelTmaWarpSpecializedCooperativeEEENS5_IJNSA_ILi256EEESF_NSA_ILi64EEEEEENS_12float_e4m3_tENS5_IJlSB_lEEESI_SJ_NS4_8TiledMMAINS4_8MMA_AtomIJNS4_4SM904GMMA31MMA_64x256x32_F32E4M3E4M3_SS_TNILNSN_7ScaleInE1ELSP_1EEEEEENS4_6LayoutINS5_IJNSA_ILi2EEESB_SB_EEENS5_IJSB_NSA_ILi0EEESV_EEEEENS5_IJNS4_10UnderscoreESY_SY_EEEEENS4_13SM90_TMA_LOADENS4_14ComposedLayoutINS4_7SwizzleILi2ELi4ELi3EEENS4_18smem_ptr_flag_bitsILi8EEENSS_INS5_IJNSA_ILi8EEESG_EEENS5_IJSG_SB_EEEEEEEvNS4_8identityES11_S1B_vS1C_EENS_8epilogue10collective6detail29Sm90TmaWarpSpecializedAdapterINS1F_15DefaultEpilogueISI_SJ_SJ_NS1E_6thread17LinearCombinationISI_Li1EffLNS1J_9ScaleType4KindE0ELNS_15FloatRoundStyleE2ESI_EENS1_15EpilogueDefaultEEEEEvvEEEEvNT_6ParamsE)
        /*0008*/ 	.word	0x000000a8


	//----- nvinfo : EIATTR_FRAME_SIZE
	.align		4
.L_12:
        /*000c*/ 	.byte	0x04, 0x11
        /*000e*/ 	.short	(.L_14 - .L_13)
	.align		4
.L_13:
        /*0010*/ 	.word	index@(_ZN7cutlass13device_kernelINS_4gemm6kernel13GemmUniversalIN4cute5tupleIJiiiiEEENS1_10collective13CollectiveMmaINS1_37MainloopSm90TmaGmmaWarpSpecializedFP8ILi4ENS5_IJNS4_1CILi1EEESB_SB_EEENS1_35KernelTmaWarpSpecializedCooperativeEEENS5_IJNSA_ILi256EEESF_NSA_ILi64EEEEEENS_12float_e4m3_tENS5_IJlSB_lEEESI_SJ_NS4_8TiledMMAINS4_8MMA_AtomIJNS4_4SM904GMMA31MMA_64x256x32_F32E4M3E4M3_SS_TNILNSN_7ScaleInE1ELSP_1EEEEEENS4_6LayoutINS5_IJNSA_ILi2EEESB_SB_EEENS5_IJSB_NSA_ILi0EEESV_EEEEENS5_IJNS4_10UnderscoreESY_SY_EEEEENS4_13SM90_TMA_LOADENS4_14ComposedLayoutINS4_7SwizzleILi2ELi4ELi3EEENS4_18smem_ptr_flag_bitsILi8EEENSS_INS5_IJNSA_ILi8EEESG_EEENS5_IJSG_SB_EEEEEEEvNS4_8identityES11_S1B_vS1C_EENS_8epilogue10collective6detail29Sm90TmaWarpSpecializedAdapterINS1F_15DefaultEpilogueISI_SJ_SJ_NS1E_6thread17LinearCombinationISI_Li1EffLNS1J_9ScaleType4KindE0ELNS_15FloatRoundStyleE2ESI_EENS1_15EpilogueDefaultEEEEEvvEEEEvNT_6ParamsE)
        /*0014*/ 	.word	0x00000870


	//----- nvinfo : EIATTR_MIN_STACK_SIZE
	.align		4
.L_14:
        /*0018*/ 	.byte	0x04, 0x12
        /*001a*/ 	.short	(.L_16 - .L_15)
	.align		4
.L_15:
        /*001c*/ 	.word	index@(_ZN7cutlass13device_kernelINS_4gemm6kernel13GemmUniversalIN4cute5tupleIJiiiiEEENS1_10collective13CollectiveMmaINS1_37MainloopSm90TmaGmmaWarpSpecializedFP8ILi4ENS5_IJNS4_1CILi1EEESB_SB_EEENS1_35KernelTmaWarpSpecializedCooperativeEEENS5_IJNSA_ILi256EEESF_NSA_ILi64EEEEEENS_12float_e4m3_tENS5_IJlSB_lEEESI_SJ_NS4_8TiledMMAINS4_8MMA_AtomIJNS4_4SM904GMMA31MMA_64x256x32_F32E4M3E4M3_SS_TNILNSN_7ScaleInE1ELSP_1EEEEEENS4_6LayoutINS5_IJNSA_ILi2EEESB_SB_EEENS5_IJSB_NSA_ILi0EEESV_EEEEENS5_IJNS4_10UnderscoreESY_SY_EEEEENS4_13SM90_TMA_LOADENS4_14ComposedLayoutINS4_7SwizzleILi2ELi4ELi3EEENS4_18smem_ptr_flag_bitsILi8EEENSS_INS5_IJNSA_ILi8EEESG_EEENS5_IJSG_SB_EEEEEEEvNS4_8identityES11_S1B_vS1C_EENS_8epilogue10collective6detail29Sm90TmaWarpSpecializedAdapterINS1F_15DefaultEpilogueISI_SJ_SJ_NS1E_6thread17LinearCombinationISI_Li1EffLNS1J_9ScaleType4KindE0ELNS_15FloatRoundStyleE2ESI_EENS1_15EpilogueDefaultEEEEEvvEEEEvNT_6ParamsE)
        /*0020*/ 	.word	0x00000870
.L_16:


//--------------------- .nv.compat                --------------------------
	.section	.nv.compat,"",@"SHT_CUDA_COMPAT_INFO"
	.align	4
        /*0000*/ 	.byte	0x02, 0x09, 0x01, 0x00, 0x02, 0x02, 0x04, 0x00, 0x02, 0x05, 0x05, 0x00, 0x03, 0x07, 0x01, 0x01
        /*0010*/ 	.byte	0x02, 0x03, 0x01, 0x00, 0x02, 0x06, 0x01, 0x00, 0x04, 0x0b, 0x08, 0x00, 0x00, 0x00, 0x00, 0x00
        /*0020*/ 	.byte	0x00, 0x00, 0x00, 0x00


//--------------------- .nv.info._ZN7cutlass13device_kernelINS_4gemm6kernel13GemmUniversalIN4cute5tupleIJiiiiEEENS1_10collective13CollectiveMmaINS1_37MainloopSm90TmaGmmaWarpSpecializedFP8ILi4ENS5_IJNS4_1CILi1EEESB_SB_EEENS1_35KernelTmaWarpSpecializedCooperativeEEENS5_IJNSA_ILi256EEESF_NSA_ILi64EEEEEENS_12float_e4m3_tENS5_IJlSB_lEEESI_SJ_NS4_8TiledMMAINS4_8MMA_AtomIJNS4_4SM904GMMA31MMA_64x256x32_F32E4M3E4M3_SS_TNILNSN_7ScaleInE1ELSP_1EEEEEENS4_6LayoutINS5_IJNSA_ILi2EEESB_SB_EEENS5_IJSB_NSA_ILi0EEESV_EEEEENS5_IJNS4_10UnderscoreESY_SY_EEEEENS4_13SM90_TMA_LOADENS4_14ComposedLayoutINS4_7SwizzleILi2ELi4ELi3EEENS4_18smem_ptr_flag_bitsILi8EEENSS_INS5_IJNSA_ILi8EEESG_EEENS5_IJSG_SB_EEEEEEEvNS4_8identityES11_S1B_vS1C_EENS_8epilogue10collective6detail29Sm90TmaWarpSpecializedAdapterINS1F_15DefaultEpilogueISI_SJ_SJ_NS1E_6thread17LinearCombinationISI_Li1EffLNS1J_9ScaleType4KindE0ELNS_15FloatRoundStyleE2ESI_EENS1_15EpilogueDefaultEEEEEvvEEEEvNT_6ParamsE --------------------------
	.section	.nv.info._ZN7cutlass13device_kernelINS_4gemm6kernel13GemmUniversalIN4cute5tupleIJiiiiEEENS1_10collective13CollectiveMmaINS1_37MainloopSm90TmaGmmaWarpSpecializedFP8ILi4ENS5_IJNS4_1CILi1EEESB_SB_EEENS1_35KernelTmaWarpSpecializedCooperativeEEENS5_IJNSA_ILi256EEESF_NSA_ILi64EEEEEENS_12float_e4m3_tENS5_IJlSB_lEEESI_SJ_NS4_8TiledMMAINS4_8MMA_AtomIJNS4_4SM904GMMA31MMA_64x256x32_F32E4M3E4M3_SS_TNILNSN_7ScaleInE1ELSP_1EEEEEENS4_6LayoutINS5_IJNSA_ILi2EEESB_SB_EEENS5_IJSB_NSA_ILi0EEESV_EEEEENS5_IJNS4_10UnderscoreESY_SY_EEEEENS4_13SM90_TMA_LOADENS4_14ComposedLayoutINS4_7SwizzleILi2ELi4ELi3EEENS4_18smem_ptr_flag_bitsILi8EEENSS_INS5_IJNSA_ILi8EEESG_EEENS5_IJSG_SB_EEEEEEEvNS4_8identityES11_S1B_vS1C_EENS_8epilogue10collective6detail29Sm90TmaWarpSpecializedAdapterINS1F_15DefaultEpilogueISI_SJ_SJ_NS1E_6thread17LinearCombinationISI_Li1EffLNS1J_9ScaleType4KindE0ELNS_15FloatRoundStyleE2ESI_EENS1_15EpilogueDefaultEEEEEvvEEEEvNT_6ParamsE,"",@"SHT_CUDA_INFO"
	.sectionflags	@""
	.align	4


	//----- nvinfo : EIATTR_CUDA_API_VERSION
	.align		4
        /*0000*/ 	.byte	0x04, 0x37
        /*0002*/ 	.short	(.L_18 - .L_17)
.L_17:
        /*0004*/ 	.word	0x00000082


	//----- nvinfo : EIATTR_KPARAM_INFO
	.align		4
.L_18:
        /*0008*/ 	.byte	0x04, 0x17
        /*000a*/ 	.short	(.L_20 - .L_19)
.L_19:
        /*000c*/ 	.word	0x00000000
        /*0010*/ 	.short	0x0000
        /*0012*/ 	.short	0x0070
        /*0014*/ 	.byte	0x00, 0xf0, 0x01, 0x10


	//----- nvinfo : EIATTR_SPARSE_MMA_MASK
	.align		4
.L_20:
        /*0018*/ 	.byte	0x03, 0x50
        /*001a*/ 	.short	0x0000


	//----- nvinfo : EIATTR_MAXREG_COUNT
	.align		4
        /*001c*/ 	.byte	0x03, 0x1b
        /*001e*/ 	.short	0x00a8


	//----- nvinfo : EIATTR_NUM_BARRIERS
	.align		4
        /*0020*/ 	.byte	0x02, 0x4c
        /*0022*/ 	.byte	0x01
	.zero		1


	//----- nvinfo : EIATTR_ANNOTATIONS
	.align		4
        /*0024*/ 	.byte	0x04, 0x55
        /*0026*/ 	.short	(.L_22 - .L_21)


	//   ....[0]....
.L_21:
        /*0028*/ 	.word	0x00000001
        /*002c*/ 	.byte	0x90, 0x05, 0x00, 0x00, 0x01, 0x00, 0x00, 0x00, 0xb0, 0x05, 0x00, 0x00, 0x01, 0x00, 0x00, 0x00
        /* <DEDUP_REMOVED lines=1579> */
        /*62ec*/ 	.byte	0x30, 0x51, 0x02, 0x00


	//----- nvinfo : EIATTR_MERCURY_ISA_VERSION
	.align		4
.L_22:
        /*62f0*/ 	.byte	0x03, 0x5f
        /*62f2*/ 	.short	0x0101


	//----- nvinfo : EIATTR_INT_WARP_WIDE_INSTR_OFFSETS
	.align		4
        /*62f4*/ 	.byte	0x04, 0x31
        /*62f6*/ 	.short	(.L_24 - .L_23)


	//   ....[0]....
.L_23:
        /*62f8*/ 	.word	0x00000480


	//   ....[1]....
        /*62fc*/ 	.word	0x000004a0


	//   ....[2]....
        /*6300*/ 	.word	0x000005a0


	//----- nvinfo : EIATTR_COOP_GROUP_MASK_REGIDS
	.align		4
.L_24:
        /*6304*/ 	.byte	0x04, 0x29
        /*6306*/ 	.short	(.L_26 - .L_25)


	//   ....[0]....
.L_25:
        /*6308*/ 	.word	0xffffffff


	//   ....[1]....
        /*630c*/ 	.word	0xffffffff


	//   ....[2]....
        /*6310*/ 	.word	0xffffffff


	//   ....[3]....
        /*6314*/ 	.word	0xffffffff


	//   ....[4]....
        /*6318*/ 	.word	0xffffffff


	//----- nvinfo : EIATTR_COOP_GROUP_INSTR_OFFSETS
	.align		4
.L_26:
        /*631c*/ 	.byte	0x04, 0x28
        /*631e*/ 	.short	(.L_28 - .L_27)


	//   ....[0]....
.L_27:
        /*6320*/ 	.word	0x00000070


	//   ....[1]....
        /*6324*/ 	.word	0x00000080


	//   ....[2]....
        /*6328*/ 	.word	0x000001a0


	//   ....[3]....
        /*632c*/ 	.word	0x000003c0


	//   ....[4]....
        /*6330*/ 	.word	0x000026b0


	//----- nvinfo : EIATTR_REG_RECONFIG
	.align		4
.L_28:
        /*6334*/ 	.byte	0x01, 0x54
	.zero		2


	//----- nvinfo : EIATTR_MBARRIER_INSTR_OFFSETS
	.align		4
        /*6338*/ 	.byte	0x04, 0x39
        /*633a*/ 	.short	(.L_30 - .L_29)


	//   ....[0]....
.L_29:
        /*633c*/ 	.word	0x00000320
        /*6340*/ 	.word	0x000000ff
        /*6344*/ 	.word	0x00000000
        /*6348*/ 	.short	0x0100
        /*634a*/ 	.byte	0x09
	.zero		1


	//   ....[1]....
        /*634c*/ 	.word	0x00000330
        /*6350*/ 	.word	0x000000ff
        /*6354*/ 	.word	0x00000020
        /*6358*/ 	.short	0x0100
        /*635a*/ 	.byte	0x09
	.zero		1


	//   ....[2]....
        /*635c*/ 	.word	0x00000340
        /*6360*/ 	.word	0x000000ff
        /*6364*/ 	.word	0x00000008
        /*6368*/ 	.short	0x0100
        /*636a*/ 	.byte	0x09
	.zero		1


	//   ....[3]....
        /*636c*/ 	.word	0x00000350
        /*6370*/ 	.word	0x000000ff
        /*6374*/ 	.word	0x00000028
        /*6378*/ 	.short	0x0100
        /*637a*/ 	.byte	0x09
	.zero		1


	//   ....[4]....
        /*637c*/ 	.word	0x00000360
        /*6380*/ 	.word	0x000000ff
        /*6384*/ 	.word	0x00000010
        /*6388*/ 	.short	0x0100
        /*638a*/ 	.byte	0x09
	.zero		1


	//   ....[5]....
        /*638c*/ 	.word	0x00000370
        /*6390*/ 	.word	0x000000ff
        /*6394*/ 	.word	0x00000030
        /*6398*/ 	.short	0x0100
        /*639a*/ 	.byte	0x09
	.zero		1


	//   ....[6]....
        /*639c*/ 	.word	0x00000380
        /*63a0*/ 	.word	0x000000ff
        /*63a4*/ 	.word	0x00000018
        /*63a8*/ 	.short	0x0100
        /*63aa*/ 	.byte	0x09
	.zero		1


	//   ....[7]....
        /*63ac*/ 	.word	0x00000390
        /*63b0*/ 	.word	0x000000ff
        /*63b4*/ 	.word	0x00000038
        /*63b8*/ 	.short	0x0100
        /*63ba*/ 	.byte	0x09
	.zero		1


	//   ....[8]....
        /*63bc*/ 	.word	0x000005d0
        /*63c0*/ 	.word	0x000000ff
        /*63c4*/ 	.word	0x00000050
        /*63c8*/ 	.short	0x0100
        /*63ca*/ 	.byte	0x06
	.zero		1


	//   ....[9]....
        /*63cc*/ 	.word	0x000005e0
        /*63d0*/ 	.word	0x000000ff
        /*63d4*/ 	.word	0x00000058
        /*63d8*/ 	.short	0x0100
        /*63da*/ 	.byte	0x06
	.zero		1


	//   ....[10]....
        /*63dc*/ 	.word	0x00002ac0
        /*63e0*/ 	.word	0x000000ff
        /*63e4*/ 	.word	0x00000000
        /*63e8*/ 	.short	0x010a
        /*63ea*/ 	.byte	0x06
	.zero		1


	//   ....[11]....
        /*63ec*/ 	.word	0x00002b00
        /*63f0*/ 	.word	0x000000ff
        /*63f4*/ 	.word	0x00000000
        /*63f8*/ 	.short	0x010a
        /*63fa*/ 	.byte	0x06
	.zero		1


	//   ....[12]....
        /*63fc*/ 	.word	0x00006e60
        /*6400*/ 	.word	0x000000ff
        /*6404*/ 	.word	0x00000000
        /*6408*/ 	.short	0x010a
        /*640a*/ 	.byte	0x10
	.zero		1


	//   ....[13]....
        /*640c*/ 	.word	0x00006ea0
        /*6410*/ 	.word	0x000000ff
        /*6414*/ 	.word	0x00000000
        /*6418*/ 	.short	0x010a
        /*641a*/ 	.byte	0x10
	.zero		1


	//   ....[14]....
        /*641c*/ 	.word	0x0000cde0
        /*6420*/ 	.word	0x000000ff
        /*6424*/ 	.word	0x00000000
        /*6428*/ 	.short	0x0101
        /*642a*/ 	.byte	0x08
	.zero		1


	//   ....[15]....
        /*642c*/ 	.word	0x00010860
        /*6430*/ 	.word	0x000000ff
        /*6434*/ 	.word	0x00000000
        /*6438*/ 	.short	0x0101
        /*643a*/ 	.byte	0x06
	.zero		1


	//   ....[16]....
        /*643c*/ 	.word	0x00024380
        /*6440*/ 	.word	0x00000010
        /*6444*/ 	.word	0x00000020
        /*6448*/ 	.short	0x010a
        /*644a*/ 	.byte	0x3f
	.zero		1


	//   ....[17]....
        /*644c*/ 	.word	0x00024740
        /*6450*/ 	.word	0x00000002
        /*6454*/ 	.word	0x00000058
        /*6458*/ 	.short	0x0101
        /*645a*/ 	.byte	0x3f
	.zero		1


	//   ....[18]....
        /*645c*/ 	.word	0x00024e70
        /*6460*/ 	.word	0x00000005
        /*6464*/ 	.word	0x00000000
        /*6468*/ 	.short	0x010a
        /*646a*/ 	.byte	0x3f
	.zero		1


	//   ....[19]....
        /*646c*/ 	.word	0x00024f00
        /*6470*/ 	.word	0x00000007
        /*6474*/ 	.word	0x00000000
        /*6478*/ 	.short	0x010a
        /*647a*/ 	.byte	0x3f
	.zero		1


	//   ....[20]....
        /*647c*/ 	.word	0x00024f90
        /*6480*/ 	.word	0x00000007
        /*6484*/ 	.word	0x00000000
        /*6488*/ 	.short	0x010a
        /*648a*/ 	.byte	0x3f
	.zero		1


	//   ....[21]....
        /*648c*/ 	.word	0x00025020
        /*6490*/ 	.word	0x00000003
        /*6494*/ 	.word	0x00000000
        /*6498*/ 	.short	0x010a
        /*649a*/ 	.byte	0x3f
	.zero		1


	//   ....[22]....
        /*649c*/ 	.word	0x00025090
        /*64a0*/ 	.word	0x00000003
        /*64a4*/ 	.word	0x00000000
        /*64a8*/ 	.short	0x010a
        /*64aa*/ 	.byte	0x3f
	.zero		1


	//   ....[23]....
        /*64ac*/ 	.word	0x00025100
        /*64b0*/ 	.word	0x00000000
        /*64b4*/ 	.word	0x00000000
        /*64b8*/ 	.short	0x010a
        /*64ba*/ 	.byte	0x3f
	.zero		1


	//   ....[24]....
        /*64bc*/ 	.word	0x000251e0
        /*64c0*/ 	.word	0x00000010
        /*64c4*/ 	.word	0x00000020
        /*64c8*/ 	.short	0x010a
        /*64ca*/ 	.byte	0x3f
	.zero		1


	//   ....[25]....
        /*64cc*/ 	.word	0x000252c0
        /*64d0*/ 	.word	0x00000005
        /*64d4*/ 	.word	0x00000000
        /*64d8*/ 	.short	0x010a
        /*64da*/ 	.byte	0x3f
	.zero		1


	//   ....[26]....
        /*64dc*/ 	.word	0x00025310
        /*64e0*/ 	.word	0x00000007
        /*64e4*/ 	.word	0x00000000
        /*64e8*/ 	.short	0x010a
        /*64ea*/ 	.byte	0x3f
	.zero		1


	//   ....[27]....
        /*64ec*/ 	.word	0x00025360
        /*64f0*/ 	.word	0x00000007
        /*64f4*/ 	.word	0x00000000
        /*64f8*/ 	.short	0x010a
        /*64fa*/ 	.byte	0x3f
	.zero		1


	//----- nvinfo : EIATTR_NUM_MBARRIERS
	.align		4
.L_30:
        /*64fc*/ 	.byte	0x03, 0x38
        /*64fe*/ 	.short	0x000a


	//----- nvinfo : EIATTR_EXIT_INSTR_OFFSETS
	.align		4
        /*6500*/ 	.byte	0x04, 0x1c
        /*6502*/ 	.short	(.L_32 - .L_31)


	//   ....[0]....
.L_31:
        /*6504*/ 	.word	0x00000640


	//   ....[1]....
        /*6508*/ 	.word	0x00000fa0


	//   ....[2]....
        /*650c*/ 	.word	0x000239b0


	//   ....[3]....
        /*6510*/ 	.word	0x00024010


	//   ....[4]....
        /*6514*/ 	.word	0x00025070


	//----- nvinfo : EIATTR_MAX_THREADS
	.align		4
.L_32:
        /*6518*/ 	.byte	0x04, 0x05
        /*651a*/ 	.short	(.L_34 - .L_33)
.L_33:
        /*651c*/ 	.word	0x00000180
        /*6520*/ 	.word	0x00000001
        /*6524*/ 	.word	0x00000001


	//----- nvinfo : EIATTR_CRS_STACK_SIZE
	.align		4
.L_34:
        /*6528*/ 	.byte	0x04, 0x1e
        /*652a*/ 	.short	(.L_36 - .L_35)
.L_35:
        /*652c*/ 	.word	0x00000000


	//----- nvinfo : EIATTR_CBANK_PARAM_SIZE
	.align		4
.L_36:
        /*6530*/ 	.byte	0x03, 0x19
        /*6532*/ 	.short	0x0470


	//----- nvinfo : EIATTR_PARAM_CBANK
	.align		4
        /*6534*/ 	.byte	0x04, 0x0a
        /*6536*/ 	.short	(.L_38 - .L_37)
	.align		4
.L_37:
        /*6538*/ 	.word	index@(.nv.constant0._ZN7cutlass13device_kernelINS_4gemm6kernel13GemmUniversalIN4cute5tupleIJiiiiEEENS1_10collective13CollectiveMmaINS1_37MainloopSm90TmaGmmaWarpSpecializedFP8ILi4ENS5_IJNS4_1CILi1EEESB_SB_EEENS1_35KernelTmaWarpSpecializedCooperativeEEENS5_IJNSA_ILi256EEESF_NSA_ILi64EEEEEENS_12float_e4m3_tENS5_IJlSB_lEEESI_SJ_NS4_8TiledMMAINS4_8MMA_AtomIJNS4_4SM904GMMA31MMA_64x256x32_F32E4M3E4M3_SS_TNILNSN_7ScaleInE1ELSP_1EEEEEENS4_6LayoutINS5_IJNSA_ILi2EEESB_SB_EEENS5_IJSB_NSA_ILi0EEESV_EEEEENS5_IJNS4_10UnderscoreESY_SY_EEEEENS4_13SM90_TMA_LOADENS4_14ComposedLayoutINS4_7SwizzleILi2ELi4ELi3EEENS4_18smem_ptr_flag_bitsILi8EEENSS_INS5_IJNSA_ILi8EEESG_EEENS5_IJSG_SB_EEEEEEEvNS4_8identityES11_S1B_vS1C_EENS_8epilogue10collective6detail29Sm90TmaWarpSpecializedAdapterINS1F_15DefaultEpilogueISI_SJ_SJ_NS1E_6thread17LinearCombinationISI_Li1EffLNS1J_9ScaleType4KindE0ELNS_15FloatRoundStyleE2ESI_EENS1_15EpilogueDefaultEEEEEvvEEEEvNT_6ParamsE)
        /*653c*/ 	.short	0x0210
        /*653e*/ 	.short	0x0470


	//----- nvinfo : EIATTR_SW_WAR
	.align		4
.L_38:
        /*6540*/ 	.byte	0x04, 0x36
        /*6542*/ 	.short	(.L_40 - .L_39)
.L_39:
        /*6544*/ 	.word	0x00000008
.L_40:


//--------------------- .nv.callgraph             --------------------------
	.section	.nv.callgraph,"",@"SHT_CUDA_CALLGRAPH"
	.align	4
	.sectionentsize	8
	.align		4
        /*0000*/ 	.word	0x00000000
	.align		4
        /*0004*/ 	.word	0xffffffff
	.align		4
        /*0008*/ 	.word	0x00000000
	.align		4
        /*000c*/ 	.word	0xfffffffe
	.align		4
        /*0010*/ 	.word	0x00000000
	.align		4
        /*0014*/ 	.word	0xfffffffd
	.align		4
        /*0018*/ 	.word	0x00000000
	.align		4
        /*001c*/ 	.word	0xfffffffc


//--------------------- .nv.constant4             --------------------------
	.section	.nv.constant4,"a",@progbits
	.align	8
	.align		8
.nv.constant4:
        /*0000*/ 	.dword	_ZN40_INTERNAL_6df5cc07_4_k_cu_1a2aadf6_278114cuda3std3__45__cpo5beginE
	.align		8
        /*0008*/ 	.dword	_ZN40_INTERNAL_6df5cc07_4_k_cu_1a2aadf6_278114cuda3std3__45__cpo3endE
	.align		8
        /*0010*/ 	.dword	_ZN40_INTERNAL_6df5cc07_4_k_cu_1a2aadf6_278114cuda3std3__45__cpo6cbeginE
	.align		8
        /*0018*/ 	.dword	_ZN40_INTERNAL_6df5cc07_4_k_cu_1a2aadf6_278114cuda3std3__45__cpo4cendE
	.align		8
        /*0020*/ 	.dword	_ZN40_INTERNAL_6df5cc07_4_k_cu_1a2aadf6_278114cuda3std3__442_GLOBAL__N__6df5cc07_4_k_cu_1a2aadf6_278116ignoreE
	.align		8
        /*0028*/ 	.dword	_ZN40_INTERNAL_6df5cc07_4_k_cu_1a2aadf6_278114cuda3std3__419piecewise_constructE
	.align		8
        /*0030*/ 	.dword	_ZN40_INTERNAL_6df5cc07_4_k_cu_1a2aadf6_278114cuda3std3__48in_placeE
	.align		8
        /*0038*/ 	.dword	_ZN40_INTERNAL_6df5cc07_4_k_cu_1a2aadf6_278114cuda3std6ranges3__45__cpo4swapE
	.align		8
        /*0040*/ 	.dword	_ZN40_INTERNAL_6df5cc07_4_k_cu_1a2aadf6_278114cuda3std6ranges3__45__cpo9iter_moveE
	.align		8
        /*0048*/ 	.dword	_ZN40_INTERNAL_6df5cc07_4_k_cu_1a2aadf6_278114cute7productE
	.align		8
        /*0050*/ 	.dword	_ZN40_INTERNAL_6df5cc07_4_k_cu_1a2aadf6_278114cute1_E


//--------------------- .text._ZN7cutlass13device_kernelINS_4gemm6kernel13GemmUniversalIN4cute5tupleIJiiiiEEENS1_10collective13CollectiveMmaINS1_37MainloopSm90TmaGmmaWarpSpecializedFP8ILi4ENS5_IJNS4_1CILi1EEESB_SB_EEENS1_35KernelTmaWarpSpecializedCooperativeEEENS5_IJNSA_ILi256EEESF_NSA_ILi64EEEEEENS_12float_e4m3_tENS5_IJlSB_lEEESI_SJ_NS4_8TiledMMAINS4_8MMA_AtomIJNS4_4SM904GMMA31MMA_64x256x32_F32E4M3E4M3_SS_TNILNSN_7ScaleInE1ELSP_1EEEEEENS4_6LayoutINS5_IJNSA_ILi2EEESB_SB_EEENS5_IJSB_NSA_ILi0EEESV_EEEEENS5_IJNS4_10UnderscoreESY_SY_EEEEENS4_13SM90_TMA_LOADENS4_14ComposedLayoutINS4_7SwizzleILi2ELi4ELi3EEENS4_18smem_ptr_flag_bitsILi8EEENSS_INS5_IJNSA_ILi8EEESG_EEENS5_IJSG_SB_EEEEEEEvNS4_8identityES11_S1B_vS1C_EENS_8epilogue10collective6detail29Sm90TmaWarpSpecializedAdapterINS1F_15DefaultEpilogueISI_SJ_SJ_NS1E_6thread17LinearCombinationISI_Li1EffLNS1J_9ScaleType4KindE0ELNS_15FloatRoundStyleE2ESI_EENS1_15EpilogueDefaultEEEEEvvEEEEvNT_6ParamsE --------------------------
	.section	.text._ZN7cutlass13device_kernelINS_4gemm6kernel13GemmUniversalIN4cute5tupleIJiiiiEEENS1_10collective13CollectiveMmaINS1_37MainloopSm90TmaGmmaWarpSpecializedFP8ILi4ENS5_IJNS4_1CILi1EEESB_SB_EEENS1_35KernelTmaWarpSpecializedCooperativeEEENS5_IJNSA_ILi256EEESF_NSA_ILi64EEEEEENS_12float_e4m3_tENS5_IJlSB_lEEESI_SJ_NS4_8TiledMMAINS4_8MMA_AtomIJNS4_4SM904GMMA31MMA_64x256x32_F32E4M3E4M3_SS_TNILNSN_7ScaleInE1ELSP_1EEEEEENS4_6LayoutINS5_IJNSA_ILi2EEESB_SB_EEENS5_IJSB_NSA_ILi0EEESV_EEEEENS5_IJNS4_10UnderscoreESY_SY_EEEEENS4_13SM90_TMA_LOADENS4_14ComposedLayoutINS4_7SwizzleILi2ELi4ELi3EEENS4_18smem_ptr_flag_bitsILi8EEENSS_INS5_IJNSA_ILi8EEESG_EEENS5_IJSG_SB_EEEEEEEvNS4_8identityES11_S1B_vS1C_EENS_8epilogue10collective6detail29Sm90TmaWarpSpecializedAdapterINS1F_15DefaultEpilogueISI_SJ_SJ_NS1E_6thread17LinearCombinationISI_Li1EffLNS1J_9ScaleType4KindE0ELNS_15FloatRoundStyleE2ESI_EENS1_15EpilogueDefaultEEEEEvvEEEEvNT_6ParamsE,"ax",@progbits
	.align	128
.text._ZN7cutlass13device_kernelINS_4gemm6kernel13GemmUniversalIN4cute5tupleIJiiiiEEENS1_10collective13CollectiveMmaINS1_37MainloopSm90TmaGmmaWarpSpecializedFP8ILi4ENS5_IJNS4_1CILi1EEESB_SB_EEENS1_35KernelTmaWarpSpecializedCooperativeEEENS5_IJNSA_ILi256EEESF_NSA_ILi64EEEEEENS_12float_e4m3_tENS5_IJlSB_lEEESI_SJ_NS4_8TiledMMAINS4_8MMA_AtomIJNS4_4SM904GMMA31MMA_64x256x32_F32E4M3E4M3_SS_TNILNSN_7ScaleInE1ELSP_1EEEEEENS4_6LayoutINS5_IJNSA_ILi2EEESB_SB_EEENS5_IJSB_NSA_ILi0EEESV_EEEEENS5_IJNS4_10UnderscoreESY_SY_EEEEENS4_13SM90_TMA_LOADENS4_14ComposedLayoutINS4_7SwizzleILi2ELi4ELi3EEENS4_18smem_ptr_flag_bitsILi8EEENSS_INS5_IJNSA_ILi8EEESG_EEENS5_IJSG_SB_EEEEEEEvNS4_8identityES11_S1B_vS1C_EENS_8epilogue10collective6detail29Sm90TmaWarpSpecializedAdapterINS1F_15DefaultEpilogueISI_SJ_SJ_NS1E_6thread17LinearCombinationISI_Li1EffLNS1J_9ScaleType4KindE0ELNS_15FloatRoundStyleE2ESI_EENS1_15EpilogueDefaultEEEEEvvEEEEvNT_6ParamsE:
        .type           _ZN7cutlass13device_kernelINS_4gemm6kernel13GemmUniversalIN4cute5tupleIJiiiiEEENS1_10collective13CollectiveMmaINS1_37MainloopSm90TmaGmmaWarpSpecializedFP8ILi4ENS5_IJNS4_1CILi1EEESB_SB_EEENS1_35KernelTmaWarpSpecializedCooperativeEEENS5_IJNSA_ILi256EEESF_NSA_ILi64EEEEEENS_12float_e4m3_tENS5_IJlSB_lEEESI_SJ_NS4_8TiledMMAINS4_8MMA_AtomIJNS4_4SM904GMMA31MMA_64x256x32_F32E4M3E4M3_SS_TNILNSN_7ScaleInE1ELSP_1EEEEEENS4_6LayoutINS5_IJNSA_ILi2EEESB_SB_EEENS5_IJSB_NSA_ILi0EEESV_EEEEENS5_IJNS4_10UnderscoreESY_SY_EEEEENS4_13SM90_TMA_LOADENS4_14ComposedLayoutINS4_7SwizzleILi2ELi4ELi3EEENS4_18smem_ptr_flag_bitsILi8EEENSS_INS5_IJNSA_ILi8EEESG_EEENS5_IJSG_SB_EEEEEEEvNS4_8identityES11_S1B_vS1C_EENS_8epilogue10collective6detail29Sm90TmaWarpSpecializedAdapterINS1F_15DefaultEpilogueISI_SJ_SJ_NS1E_6thread17LinearCombinationISI_Li1EffLNS1J_9ScaleType4KindE0ELNS_15FloatRoundStyleE2ESI_EENS1_15EpilogueDefaultEEEEEvvEEEEvNT_6ParamsE,@function
        .size           _ZN7cutlass13device_kernelINS_4gemm6kernel13GemmUniversalIN4cute5tupleIJiiiiEEENS1_10collective13CollectiveMmaINS1_37MainloopSm90TmaGmmaWarpSpecializedFP8ILi4ENS5_IJNS4_1CILi1EEESB_SB_EEENS1_35KernelTmaWarpSpecializedCooperativeEEENS5_IJNSA_ILi256EEESF_NSA_ILi64EEEEEENS_12float_e4m3_tENS5_IJlSB_lEEESI_SJ_NS4_8TiledMMAINS4_8MMA_AtomIJNS4_4SM904GMMA31MMA_64x256x32_F32E4M3E4M3_SS_TNILNSN_7ScaleInE1ELSP_1EEEEEENS4_6LayoutINS5_IJNSA_ILi2EEESB_SB_EEENS5_IJSB_NSA_ILi0EEESV_EEEEENS5_IJNS4_10UnderscoreESY_SY_EEEEENS4_13SM90_TMA_LOADENS4_14ComposedLayoutINS4_7SwizzleILi2ELi4ELi3EEENS4_18smem_ptr_flag_bitsILi8EEENSS_INS5_IJNSA_ILi8EEESG_EEENS5_IJSG_SB_EEEEEEEvNS4_8identityES11_S1B_vS1C_EENS_8epilogue10collective6detail29Sm90TmaWarpSpecializedAdapterINS1F_15DefaultEpilogueISI_SJ_SJ_NS1E_6thread17LinearCombinationISI_Li1EffLNS1J_9ScaleType4KindE0ELNS_15FloatRoundStyleE2ESI_EENS1_15EpilogueDefaultEEEEEvvEEEEvNT_6ParamsE,(.L_x_585 - _ZN7cutlass13device_kernelINS_4gemm6kernel13GemmUniversalIN4cute5tupleIJiiiiEEENS1_10collective13CollectiveMmaINS1_37MainloopSm90TmaGmmaWarpSpecializedFP8ILi4ENS5_IJNS4_1CILi1EEESB_SB_EEENS1_35KernelTmaWarpSpecializedCooperativeEEENS5_IJNSA_ILi256EEESF_NSA_ILi64EEEEEENS_12float_e4m3_tENS5_IJlSB_lEEESI_SJ_NS4_8TiledMMAINS4_8MMA_AtomIJNS4_4SM904GMMA31MMA_64x256x32_F32E4M3E4M3_SS_TNILNSN_7ScaleInE1ELSP_1EEEEEENS4_6LayoutINS5_IJNSA_ILi2EEESB_SB_EEENS5_IJSB_NSA_ILi0EEESV_EEEEENS5_IJNS4_10UnderscoreESY_SY_EEEEENS4_13SM90_TMA_LOADENS4_14ComposedLayoutINS4_7SwizzleILi2ELi4ELi3EEENS4_18smem_ptr_flag_bitsILi8EEENSS_INS5_IJNSA_ILi8EEESG_EEENS5_IJSG_SB_EEEEEEEvNS4_8identityES11_S1B_vS1C_EENS_8epilogue10collective6detail29Sm90TmaWarpSpecializedAdapterINS1F_15DefaultEpilogueISI_SJ_SJ_NS1E_6thread17LinearCombinationISI_Li1EffLNS1J_9ScaleType4KindE0ELNS_15FloatRoundStyleE2ESI_EENS1_15EpilogueDefaultEEEEEvvEEEEvNT_6ParamsE)
        .other          _ZN7cutlass13device_kernelINS_4gemm6kernel13GemmUniversalIN4cute5tupleIJiiiiEEENS1_10collective13CollectiveMmaINS1_37MainloopSm90TmaGmmaWarpSpecializedFP8ILi4ENS5_IJNS4_1CILi1EEESB_SB_EEENS1_35KernelTmaWarpSpecializedCooperativeEEENS5_IJNSA_ILi256EEESF_NSA_ILi64EEEEEENS_12float_e4m3_tENS5_IJlSB_lEEESI_SJ_NS4_8TiledMMAINS4_8MMA_AtomIJNS4_4SM904GMMA31MMA_64x256x32_F32E4M3E4M3_SS_TNILNSN_7ScaleInE1ELSP_1EEEEEENS4_6LayoutINS5_IJNSA_ILi2EEESB_SB_EEENS5_IJSB_NSA_ILi0EEESV_EEEEENS5_IJNS4_10UnderscoreESY_SY_EEEEENS4_13SM90_TMA_LOADENS4_14ComposedLayoutINS4_7SwizzleILi2ELi4ELi3EEENS4_18smem_ptr_flag_bitsILi8EEENSS_INS5_IJNSA_ILi8EEESG_EEENS5_IJSG_SB_EEEEEEEvNS4_8identityES11_S1B_vS1C_EENS_8epilogue10collective6detail29Sm90TmaWarpSpecializedAdapterINS1F_15DefaultEpilogueISI_SJ_SJ_NS1E_6thread17LinearCombinationISI_Li1EffLNS1J_9ScaleType4KindE0ELNS_15FloatRoundStyleE2ESI_EENS1_15EpilogueDefaultEEEEEvvEEEEvNT_6ParamsE,@"STO_CUDA_ENTRY STV_DEFAULT"
_ZN7cutlass13device_kernelINS_4gemm6kernel13GemmUniversalIN4cute5tupleIJiiiiEEENS1_10collective13CollectiveMmaINS1_37MainloopSm90TmaGmmaWarpSpecializedFP8ILi4ENS5_IJNS4_1CILi1EEESB_SB_EEENS1_35KernelTmaWarpSpecializedCooperativeEEENS5_IJNSA_ILi256EEESF_NSA_ILi64EEEEEENS_12float_e4m3_tENS5_IJlSB_lEEESI_SJ_NS4_8TiledMMAINS4_8MMA_AtomIJNS4_4SM904GMMA31MMA_64x256x32_F32E4M3E4M3_SS_TNILNSN_7ScaleInE1ELSP_1EEEEEENS4_6LayoutINS5_IJNSA_ILi2EEESB_SB_EEENS5_IJSB_NSA_ILi0EEESV_EEEEENS5_IJNS4_10UnderscoreESY_SY_EEEEENS4_13SM90_TMA_LOADENS4_14ComposedLayoutINS4_7SwizzleILi2ELi4ELi3EEENS4_18smem_ptr_flag_bitsILi8EEENSS_INS5_IJNSA_ILi8EEESG_EEENS5_IJSG_SB_EEEEEEEvNS4_8identityES11_S1B_vS1C_EENS_8epilogue10collective6detail29Sm90TmaWarpSpecializedAdapterINS1F_15DefaultEpilogueISI_SJ_SJ_NS1E_6thread17LinearCombinationISI_Li1EffLNS1J_9ScaleType4KindE0ELNS_15FloatRoundStyleE2ESI_EENS1_15EpilogueDefaultEEEEEvvEEEEvNT_6ParamsE:
[----:B------:R-:W0:Y:S02]  /*0000*/  LDC R1, c[0x0][0x28] ;  /* 0x00000a00ff017b82 */ /* 0x000e240000000800 */
[----:B0-----:R-:W-:Y:S01]  /*0010*/  VIADD R1, R1, 0xfffff790 ;  /* 0xfffff79001017836 */ /* 0x001fe20000000000 */
[----:B------:R-:W0:Y:S01]  /*0020*/  S2R R2, SR_TID.X ;  /* 0x0000000000027919 */ /* 0x000e220000002100 */
[----:B------:R-:W-:Y:S01]  /*0030*/  ELECT P0, URZ, PT ;  /* 0x00000000003f782f */ /* 0x000fe20003800000 */
[----:B------:R-:W-:Y:S01]  /*0040*/  BSSY B0, `(.L_x_0) ;  /* 0x0000015000007945 */ /* 0x000fe20003800000 */
[--C-:B0-----:R-:W-:Y:S02]  /*0050*/  SHF.R.U32.HI R0, RZ, 0x5, R2.reuse ;  /* 0x00000005ff007819 */ /* 0x101fe40000011602 */
[----:B------:R-:W-:-:S03]  /*0060*/  SHF.R.U32.HI R2, RZ, 0x7, R2 ;  /* 0x00000007ff027819 */ /* 0x000fc60000011602 */
[----:B------:R-:W0:Y:S04]  /*0070*/  SHFL.IDX PT, R3, R0, RZ, 0x1f ;  /* 0x00001fff00037589 */ /* 0x000e2800000e0000 */
[----:B------:R-:W1:Y:S01]  /*0080*/  SHFL.IDX PT, R2, R2, RZ, 0x1f ;  /* 0x00001fff02027589 */ /* 0x000e6200000e0000 */
[----:B0-----:R-:W-:Y:S02]  /*0090*/  R2UR UR4, R3 ;  /* 0x00000000030472ca */ /* 0x001fe400000e0000 */
[----:B-1----:R-:W-:-:S11]  /*00a0*/  R2UR UR6, R2 ;  /* 0x00000000020672ca */ /* 0x002fd600000e0000 */
[----:B------:R-:W-:Y:S02]  /*00b0*/  USHF.R.S32.HI UR5, URZ, 0x1f, UR4 ;  /* 0x0000001f3f057899 */ /* 0x000fe40008011404 */
[----:B------:R-:W-:Y:S02]  /*00c0*/  ISETP.NE.OR P0, PT, RZ, UR4, !P0 ;  /* 0x00000004ff007c0c */ /* 0x000fe4000c705670 */
[----:B------:R-:W-:-:S04]  /*00d0*/  ULEA.HI UR5, UR5, UR4, URZ, 0x2 ;  /* 0x0000000405057291 */ /* 0x000fc8000f8f103f */
[----:B------:R-:W-:-:S04]  /*00e0*/  ULOP3.LUT UR5, UR5, 0xfffffffc, URZ, 0xc0, !UPT ;  /* 0xfffffffc05057892 */ /* 0x000fc8000f8ec03f */
[----:B------:R-:W-:-:S03]  /*00f0*/  UIADD3 UR8, UR4, -UR5, URZ ;  /* 0x8000000504087290 */ /* 0x000fc6000fffe03f */
[----:B------:R-:W-:Y:S09]  /*0100*/  @P0 BRA `(.L_x_1) ;  /* 0x0000000000200947 */ /* 0x000ff20003800000 */
[----:B------:R-:W-:Y:S02]  /*0110*/  ULDC.64 UR4, c[0x0][0x198] ;  /* 0x0000660000047ab9 */ /* 0x000fe40000000a00 */
[----:B------:R-:W-:Y:S02]  /*0120*/  UIADD3 UR10, UP0, UR4, 0xf0, URZ ;  /* 0x000000f0040a7890 */ /* 0x000fe4000ff1e03f */
[----:B------:R-:W-:Y:S02]  /*0130*/  UIADD3 UR4, UP1, UR4, 0x1f0, URZ ;  /* 0x000001f004047890 */ /* 0x000fe4000ff3e03f */
[----:B------:R-:W-:Y:S02]  /*0140*/  UIADD3.X UR11, URZ, UR5, URZ, UP0, !UPT ;  /* 0x000000053f0b7290 */ /* 0x000fe400087fe43f */
[----:B------:R-:W-:-:S07]  /*0150*/  UIADD3.X UR5, URZ, UR5, URZ, UP1, !UPT ;  /* 0x000000053f057290 */ /* 0x000fce0008ffe43f */
[----:B------:R0:W-:Y:S02]  /*0160*/  UTMACCTL.PF [UR10] ;  /* 0x000000000a0079b9 */ /* 0x0001e40008040000 */
[----:B------:R0:W-:Y:S02]  /*0170*/  UTMACCTL.PF [UR4] ;  /* 0x00000000040079b9 */ /* 0x0001e40008040000 */
[----:B0-----:R-:W-:Y:S01]  /*0180*/  NOP ;  /* 0x0000000000007918 */ /* 0x001fe20000000000 */
.L_x_1:
[----:B------:R-:W-:Y:S05]  /*0190*/  BSYNC B0 ;  /* 0x0000000000007941 */ /* 0x000fea0003800000 */
.L_x_0:
[----:B------:R-:W0:Y:S01]  /*01a0*/  SHFL.IDX PT, R2, R0, RZ, 0x1f ;  /* 0x00001fff00027589 */ /* 0x000e2200000e0000 */
[----:B------:R-:W-:Y:S01]  /*01b0*/  UISETP.NE.AND UP0, UPT, UR8, 0x3, UPT ;  /* 0x000000030800788c */ /* 0x000fe2000bf05270 */
[----:B------:R-:W-:Y:S01]  /*01c0*/  ISETP.NE.AND P1, PT, RZ, UR6, PT ;  /* 0x00000006ff007c0c */ /* 0x000fe2000bf25270 */
[----:B------:R-:W-:Y:S02]  /*01d0*/  UIADD3 UR10, UR6, -0x1, URZ ;  /* 0xffffffff060a7890 */ /* 0x000fe4000fffe03f */
[----:B------:R-:W-:Y:S02]  /*01e0*/  UISETP.EQ.OR UP0, UPT, UR8, URZ, !UP0 ;  /* 0x0000003f0800728c */ /* 0x000fe4000c702670 */
[----:B------:R-:W-:Y:S02]  /*01f0*/  UISETP.GE.U32.AND UP1, UPT, UR10, 0x2, UPT ;  /* 0x000000020a00788c */ /* 0x000fe4000bf26070 */
[----:B------:R-:W-:-:S04]  /*0200*/  UISETP.EQ.AND UP0, UPT, UR6, URZ, UP0 ;  /* 0x0000003f0600728c */ /* 0x000fc80008702270 */
[----:B------:R-:W-:-:S04]  /*0210*/  USEL UR13, URZ, 0x1, !UP0 ;  /* 0x000000013f0d7887 */ /* 0x000fc8000c000000 */
[----:B------:R-:W-:Y:S01]  /*0220*/  USEL UR13, UR13, 0x2, UP1 ;  /* 0x000000020d0d7887 */ /* 0x000fe20008800000 */
[----:B0-----:R-:W-:-:S13]  /*0230*/  ISETP.NE.AND P0, PT, R2, RZ, PT ;  /* 0x000000ff0200720c */ /* 0x001fda0003f05270 */
[----:B------:R-:W-:Y:S05]  /*0240*/  @P0 BRA `(.L_x_2) ;  /* 0x0000000000580947 */ /* 0x000fea0003800000 */
[----:B------:R-:W0:Y:S01]  /*0250*/  S2UR UR9, SR_CgaCtaId ;  /* 0x00000000000979c3 */ /* 0x000e220000008800 */
[----:B------:R-:W-:Y:S01]  /*0260*/  UMOV UR4, 0x400 ;  /* 0x0000040000047882 */ /* 0x000fe20000000000 */
[----:B------:R-:W-:Y:S01]  /*0270*/  UMOV UR5, 0x1 ;  /* 0x0000000100057882 */ /* 0x000fe20000000000 */
[----:B------:R-:W-:Y:S01]  /*0280*/  UMOV UR6, 0x100 ;  /* 0x0000010000067882 */ /* 0x000fe20000000000 */
[----:B------:R-:W-:Y:S01]  /*0290*/  ELECT P0, URZ, PT ;  /* 0x00000000003f782f */ /* 0x000fe20003800000 */
[----:B------:R-:W-:-:S04]  /*02a0*/  UIADD3 UR6, -UR6, 0x100000, URZ ;  /* 0x0010000006067890 */ /* 0x000fc8000fffe13f */
[----:B------:R-:W-:Y:S02]  /*02b0*/  USHF.L.U32 UR7, UR6, 0xb, URZ ;  /* 0x0000000b06077899 */ /* 0x000fe4000800063f */
[----:B------:R-:W-:Y:S02]  /*02c0*/  USHF.L.U32 UR6, UR6, 0x1, URZ ;  /* 0x0000000106067899 */ /* 0x000fe4000800063f */
[----:B0-----:R-:W-:Y:S02]  /*02d0*/  ULEA UR9, UR9, UR4, 0x18 ;  /* 0x0000000409097291 */ /* 0x001fe4000f8ec03f */
[----:B------:R-:W-:-:S04]  /*02e0*/  UIADD3 UR4, -UR5, 0x100000, URZ ;  /* 0x0010000005047890 */ /* 0x000fc8000fffe13f */
[----:B------:R-:W-:Y:S02]  /*02f0*/  USHF.L.U32 UR5, UR4, 0xb, URZ ;  /* 0x0000000b04057899 */ /* 0x000fe4000800063f */
[----:B------:R-:W-:Y:S01]  /*0300*/  USHF.L.U32 UR4, UR4, 0x1, URZ ;  /* 0x0000000104047899 */ /* 0x000fe2000800063f */
[----:B------:R-:W0:Y:S11]  /*0310*/  FENCE.VIEW.ASYNC.S ;  /* 0x00000000000073c6 */ /* 0x000e360000000000 */
[----:B0-----:R0:W1:Y:S01]  /*0320*/  SYNCS.EXCH.64 URZ, [UR9], UR4 ;  /* 0x00000004093f75b2 */ /* 0x0010620008000100 */
[----:B------:R0:W2:Y:S01]  /*0330*/  SYNCS.EXCH.64 URZ, [UR9+0x20], UR6 ;  /* 0x00002006093f75b2 */ /* 0x0000a20008000100 */
[----:B------:R0:W3:Y:S01]  /*0340*/  SYNCS.EXCH.64 URZ, [UR9+0x8], UR4 ;  /* 0x00000804093f75b2 */ /* 0x0000e20008000100 */
[----:B------:R0:W4:Y:S01]  /*0350*/  SYNCS.EXCH.64 URZ, [UR9+0x28], UR6 ;  /* 0x00002806093f75b2 */ /* 0x0001220008000100 */
[----:B------:R0:W0:Y:S01]  /*0360*/  SYNCS.EXCH.64 URZ, [UR9+0x10], UR4 ;  /* 0x00001004093f75b2 */ /* 0x0000220008000100 */
[----:B------:R0:W0:Y:S01]  /*0370*/  SYNCS.EXCH.64 URZ, [UR9+0x30], UR6 ;  /* 0x00003006093f75b2 */ /* 0x0000220008000100 */
[----:B------:R0:W0:Y:S01]  /*0380*/  SYNCS.EXCH.64 URZ, [UR9+0x18], UR4 ;  /* 0x00001804093f75b2 */ /* 0x0000220008000100 */
[----:B------:R0:W0:Y:S01]  /*0390*/  SYNCS.EXCH.64 URZ, [UR9+0x38], UR6 ;  /* 0x00003806093f75b2 */ /* 0x0000220008000100 */
[----:B------:R-:W-:Y:S01]  /*03a0*/  NOP ;  /* 0x0000000000007918 */ /* 0x000fe20000000000 */
.L_x_2:
[----:B------:R-:W5:Y:S01]  /*03b0*/  LDC R2, c[0x0][0x65c] ;  /* 0x00019700ff027b82 */ /* 0x000f620000000800 */
[----:B------:R-:W1:Y:S01]  /*03c0*/  SHFL.IDX PT, R0, R0, RZ, 0x1f ;  /* 0x00001fff00007589 */ /* 0x000e6200000e0000 */
[----:B------:R-:W-:Y:S01]  /*03d0*/  ELECT P0, URZ, PT ;  /* 0x00000000003f782f */ /* 0x000fe20003800000 */
[----:B------:R-:W-:Y:S01]  /*03e0*/  IMAD.MOV.U32 R3, RZ, RZ, RZ ;  /* 0x000000ffff037224 */ /* 0x000fe200078e00ff */
[----:B0-----:R-:W-:Y:S01]  /*03f0*/  UMOV UR4, 0x20 ;  /* 0x0000002000047882 */ /* 0x001fe20000000000 */
[----:B------:R-:W0:Y:S01]  /*0400*/  S2R R11, SR_CTAID.Y ;  /* 0x00000000000b7919 */ /* 0x000e220000002600 */
[----:B------:R-:W-:Y:S01]  /*0410*/  NOP ;  /* 0x0000000000007918 */ /* 0x000fe20000000000 */
[----:B------:R-:W-:Y:S01]  /*0420*/  NOP ;  /* 0x0000000000007918 */ /* 0x000fe20000000000 */
[----:B-----5:R-:W-:Y:S02]  /*0430*/  ISETP.NE.AND P4, PT, R2, 0x1, PT ;  /* 0x000000010200780c */ /* 0x020fe40003f85270 */
[----:B------:R-:W5:Y:S01]  /*0440*/  S2R R2, SR_CTAID.X ;  /* 0x0000000000027919 */ /* 0x000f620000002500 */
[----:B-1----:R-:W-:-:S10]  /*0450*/  ISETP.NE.OR P0, PT, R0, RZ, !P0 ;  /* 0x000000ff0000720c */ /* 0x002fd40004705670 */
[----:B------:R-:W5:Y:S01]  /*0460*/  @P4 LDC R7, c[0x0][0x10] ;  /* 0x00000400ff074b82 */ /* 0x000f620000000800 */
[----:B0-----:R-:W-:Y:S02]  /*0470*/  @P4 IMAD.MOV.U32 R4, RZ, RZ, R11 ;  /* 0x000000ffff044224 */ /* 0x001fe400078e000b */
[----:B------:R-:W-:Y:S01]  /*0480*/  VOTEU.ALL UP0, P0 ;  /* 0x00000000003f7886 */ /* 0x000fe20000000000 */
[----:B------:R-:W-:Y:S01]  /*0490*/  @P4 IMAD.MOV.U32 R5, RZ, RZ, RZ ;  /* 0x000000ffff054224 */ /* 0x000fe200078e00ff */
[----:B------:R-:W-:Y:S01]  /*04a0*/  VOTEU.ALL UP1, P0 ;  /* 0x00000000003f7886 */ /* 0x000fe20000020000 */
[----:B------:R-:W-:Y:S02]  /*04b0*/  @P4 IMAD.MOV.U32 R13, RZ, RZ, RZ ;  /* 0x000000ffff0d4224 */ /* 0x000fe400078e00ff */
[----:B------:R-:W0:Y:S01]  /*04c0*/  @!P4 LDC R9, c[0x0][0xc] ;  /* 0x00000300ff09cb82 */ /* 0x000e220000000800 */
[----:B------:R-:W-:Y:S01]  /*04d0*/  @!UP0 UMOV UR6, 0x400 ;  /* 0x0000040000068882 */ /* 0x000fe20000000000 */
[----:B------:R-:W-:-:S04]  /*04e0*/  @!UP0 UIADD3 UR4, -UR4, 0x100000, URZ ;  /* 0x0010000004048890 */ /* 0x000fc8000fffe13f */
[----:B------:R-:W-:Y:S02]  /*04f0*/  @!UP0 USHF.L.U32 UR5, UR4, 0xb, URZ ;  /* 0x0000000b04058899 */ /* 0x000fe4000800063f */
[----:B------:R-:W-:Y:S01]  /*0500*/  @!UP0 USHF.L.U32 UR4, UR4, 0x1, URZ ;  /* 0x0000000104048899 */ /* 0x000fe2000800063f */
[----:B------:R-:W1:Y:S01]  /*0510*/  @!UP0 S2UR UR7, SR_CgaCtaId ;  /* 0x00000000000789c3 */ /* 0x000e620000008800 */
[----:B-----5:R-:W-:-:S04]  /*0520*/  @P4 IMAD.WIDE.U32 R6, R2, R7, R4 ;  /* 0x0000000702064225 */ /* 0x020fc800078e0004 */
[----:B------:R-:W-:Y:S02]  /*0530*/  @P4 IMAD.MOV.U32 R10, RZ, RZ, R6 ;  /* 0x000000ffff0a4224 */ /* 0x000fe400078e0006 */
[----:B------:R-:W-:Y:S02]  /*0540*/  @P4 IMAD.IADD R14, R7, 0x1, R13 ;  /* 0x00000001070e4824 */ /* 0x000fe400078e020d */
[----:B0-----:R-:W-:-:S04]  /*0550*/  @!P4 IMAD.WIDE.U32 R4, R9, R11, R2 ;  /* 0x0000000b0904c225 */ /* 0x001fc800078e0002 */
[----:B------:R-:W-:Y:S02]  /*0560*/  @!P4 IMAD.MOV.U32 R10, RZ, RZ, R4 ;  /* 0x000000ffff0ac224 */ /* 0x000fe400078e0004 */
[----:B------:R-:W-:Y:S01]  /*0570*/  @!P4 IMAD.MOV.U32 R14, RZ, RZ, R5 ;  /* 0x000000ffff0ec224 */ /* 0x000fe200078e0005 */
[----:B-1----:R-:W-:Y:S02]  /*0580*/  @!UP0 ULEA UR6, UR7, UR6, 0x18 ;  /* 0x0000000607068291 */ /* 0x002fe4000f8ec03f */
[----:B------:R0:W-:Y:S01]  /*0590*/  STL [R1+0x458], R10 ;  /* 0x0004580a01007387 */ /* 0x0001e20000100800 */
[----:B------:R-:W-:-:S03]  /*05a0*/  VOTEU.ALL UP0, P0 ;  /* 0x00000000003f7886 */ /* 0x000fc60000000000 */
[----:B------:R0:W-:Y:S04]  /*05b0*/  STL [R1+0x454], R14 ;  /* 0x0004540e01007387 */ /* 0x0001e80000100800 */
[----:B------:R-:W1:Y:S02]  /*05c0*/  FENCE.VIEW.ASYNC.S ;  /* 0x00000000000073c6 */ /* 0x000e640000000000 */
[----:B-1----:R0:W2:Y:S01]  /*05d0*/  @!UP0 SYNCS.EXCH.64 URZ, [UR6+0x50], UR4 ;  /* 0x00005004063f85b2 */ /* 0x0020a20008000100 */
[----:B------:R0:W2:Y:S01]  /*05e0*/  @!UP1 SYNCS.EXCH.64 URZ, [UR6+0x58], UR4 ;  /* 0x00005804063f95b2 */ /* 0x0000a20008000100 */
[----:B------:R-:W-:Y:S01]  /*05f0*/  NOP ;  /* 0x0000000000007918 */ /* 0x000fe20000000000 */
[----:B--234-:R-:W-:Y:S06]  /*0600*/  BAR.SYNC.DEFER_BLOCKING 0x0 ;  /* 0x0000000000007b1d */ /* 0x01cfec0000010000 */
[----:B0-----:R-:W-:Y:S05]  /*0610*/  @!P1 BRA `(.L_x_3) ;  /* 0x0000023000e89947 */ /* 0x001fea0003800000 */
[----:B------:R-:W-:-:S06]  /*0620*/  UISETP.GT.U32.AND UP0, UPT, UR10, 0x1, UPT ;  /* 0x000000010a00788c */ /* 0x000fcc000bf04070 */
[----:B------:R-:W-:-:S13]  /*0630*/  PLOP3.LUT P0, PT, PT, PT, UP0, 0x80, 0x0 ;  /* 0x000000000000781c */ /* 0x000fda0003f0f008 */
[----:B------:R-:W-:Y:S05]  /*0640*/  @P0 EXIT ;  /* 0x000000000000094d */ /* 0x000fea0003800000 */
[----:B------:R-:W-:Y:S01]  /*0650*/  IMAD.MOV.U32 R5, RZ, RZ, -0x1 ;  /* 0xffffffffff057424 */ /* 0x000fe200078e00ff */
[----:B------:R-:W-:Y:S01]  /*0660*/  ULDC.64 UR4, c[0x0][0x650] ;  /* 0x0001940000047ab9 */ /* 0x000fe20000000a00 */
[----:B------:R-:W-:Y:S01]  /*0670*/  IMAD.MOV.U32 R4, RZ, RZ, -0x1 ;  /* 0xffffffffff047424 */ /* 0x000fe200078e00ff */
[----:B------:R-:W-:Y:S01]  /*0680*/  ISETP.GE.U32.AND P0, PT, R10, UR4, PT ;  /* 0x000000040a007c0c */ /* 0x000fe2000bf06070 */
[----:B------:R-:W-:Y:S01]  /*0690*/  UMOV UR10, 0xffffffff ;  /* 0xffffffff000a7882 */ /* 0x000fe20000000000 */
[----:B------:R0:W-:Y:S01]  /*06a0*/  STL [R1+0x460], R5 ;  /* 0x0004600501007387 */ /* 0x0001e20000100800 */
[----:B------:R-:W-:Y:S02]  /*06b0*/  PRMT R0, RZ, 0x7610, R0 ;  /* 0x00007610ff007816 */ /* 0x000fe40000000000 */
[----:B------:R-:W-:Y:S01]  /*06c0*/  ISETP.GE.U32.AND.EX P0, PT, R14, UR5, PT, P0 ;  /* 0x000000050e007c0c */ /* 0x000fe2000bf06100 */
[----:B------:R0:W-:-:S12]  /*06d0*/  STL [R1+0x45c], R4 ;  /* 0x00045c0401007387 */ /* 0x0001d80000100800 */
[----:B0-----:R-:W-:Y:S05]  /*06e0*/  @P0 BRA `(.L_x_4) ;  /* 0x00000004006c0947 */ /* 0x001fea0003800000 */
[----:B------:R-:W-:Y:S01]  /*06f0*/  ULDC.64 UR14, c[0x0][0x628] ;  /* 0x00018a00000e7ab9 */ /* 0x000fe20000000a00 */
[----:B------:R-:W0:Y:S01]  /*0700*/  LDC.64 R12, c[0x0][0x620] ;  /* 0x00018800ff0c7b82 */ /* 0x000e220000000a00 */
[----:B------:R-:W-:Y:S01]  /*0710*/  ISETP.NE.U32.AND P0, PT, RZ, UR14, PT ;  /* 0x0000000eff007c0c */ /* 0x000fe2000bf05070 */
[----:B------:R-:W-:Y:S01]  /*0720*/  ULDC UR11, c[0x0][0x630] ;  /* 0x00018c00000b7ab9 */ /* 0x000fe20000000800 */
[----:B------:R-:W-:Y:S02]  /*0730*/  R2UR UR4, R10 ;  /* 0x000000000a0472ca */ /* 0x000fe400000e0000 */
[----:B------:R-:W-:Y:S02]  /*0740*/  ISETP.NE.AND.EX P0, PT, RZ, UR15, PT, P0 ;  /* 0x0000000fff007c0c */ /* 0x000fe4000bf05300 */
[----:B------:R-:W-:-:S11]  /*0750*/  R2UR UR5, R14 ;  /* 0x000000000e0572ca */ /* 0x000fd600000e0000 */
[----:B------:R-:W-:Y:S05]  /*0760*/  @!P0 BRA `(.L_x_5) ;  /* 0x0000000000308947 */ /* 0x000fea0003800000 */
[----:B------:R-:W-:Y:S01]  /*0770*/  R2UR UR4, R10 ;  /* 0x000000000a0472ca */ /* 0x000fe200000e0000 */
[----:B------:R-:W-:Y:S01]  /*0780*/  ULDC UR8, c[0x0][0x634] ;  /* 0x00018d0000087ab9 */ /* 0x000fe20000000800 */
[----:B------:R-:W-:-:S11]  /*0790*/  R2UR UR10, R14 ;  /* 0x000000000e0a72ca */ /* 0x000fd600000e0000 */
[----:B------:R-:W-:-:S04]  /*07a0*/  UIADD3 UR8, UP0, UR4, UR8, URZ ;  /* 0x0000000804087290 */ /* 0x000fc8000ff1e03f */
[----:B------:R-:W-:-:S04]  /*07b0*/  UIADD3.X UR10, URZ, UR10, URZ, UP0, !UPT ;  /* 0x0000000a3f0a7290 */ /* 0x000fc800087fe43f */
[----:B------:R-:W-:-:S04]  /*07c0*/  UIMAD.WIDE.U32 UR4, UR10, UR14, URZ ;  /* 0x0000000e0a0472a5 */ /* 0x000fc8000f8e003f */
[----:B------:R-:W-:Y:S02]  /*07d0*/  UIMAD.WIDE.U32 UR6, UP0, UR8, UR15, UR4 ;  /* 0x0000000f080672a5 */ /* 0x000fe4000f800004 */
[----:B------:R-:W-:Y:S02]  /*07e0*/  UIMAD.WIDE.U32 UR4, UR8, UR14, URZ ;  /* 0x0000000e080472a5 */ /* 0x000fe4000f8e003f */
[----:B------:R-:W-:Y:S02]  /*07f0*/  UIADD3.X UR9, URZ, URZ, URZ, UP0, !UPT ;  /* 0x0000003f3f097290 */ /* 0x000fe400087fe43f */
[----:B------:R-:W-:Y:S01]  /*0800*/  UIADD3 URZ, UP0, UR5, UR6, URZ ;  /* 0x00000006053f7290 */ /* 0x000fe2000ff1e03f */
[----:B------:R-:W-:-:S03]  /*0810*/  UMOV UR8, UR7 ;  /* 0x0000000700087c82 */ /* 0x000fc60008000000 */
[----:B------:R-:W-:-:S12]  /*0820*/  UIMAD.WIDE.U32.X UR4, UR10, UR15, UR8, UP0 ;  /* 0x0000000f0a0472a5 */ /* 0x000fd800080e0408 */
.L_x_5:
[----:B------:R-:W-:Y:S01]  /*0830*/  USHF.R.U64 UR10, UR4, UR11, UR5 ;  /* 0x0000000b040a7299 */ /* 0x000fe20008001205 */
[----:B------:R-:W1:Y:S01]  /*0840*/  LDC R8, c[0x0][0x618] ;  /* 0x00018600ff087b82 */ /* 0x000e620000000800 */
[----:B------:R-:W-:Y:S01]  /*0850*/  USHF.R.U32.HI UR4, URZ, UR11, UR5 ;  /* 0x0000000b3f047299 */ /* 0x000fe20008011605 */
[----:B------:R-:W-:Y:S01]  /*0860*/  I2FP.F32.U32 R0, R2 ;  /* 0x0000000200007245 */ /* 0x000fe20000201000 */
[----:B------:R-:W-:Y:S01]  /*0870*/  IMAD.MOV.U32 R4, RZ, RZ, R10 ;  /* 0x000000ffff047224 */ /* 0x000fe200078e000a */
[----:B------:R-:W-:Y:S01]  /*0880*/  ULDC UR5, c[0x0][0x150] ;  /* 0x0000540000057ab9 */ /* 0x000fe20000000800 */
[----:B------:R-:W-:Y:S01]  /*0890*/  IADD3 R7, P0, RZ, -UR10, RZ ;  /* 0x8000000aff077c10 */ /* 0x000fe2000ff1e0ff */
[----:B------:R-:W-:Y:S02]  /*08a0*/  IMAD.MOV.U32 R5, RZ, RZ, R14 ;  /* 0x000000ffff057224 */ /* 0x000fe400078e000e */
[----:B------:R-:W-:Y:S01]  /*08b0*/  FMUL R0, R0, UR5 ;  /* 0x0000000500007c20 */ /* 0x000fe20008400000 */
[----:B------:R-:W2:Y:S01]  /*08c0*/  LDC.64 R20, c[0x0][0x640] ;  /* 0x00019000ff147b82 */ /* 0x000ea20000000a00 */
[----:B------:R-:W-:Y:S01]  /*08d0*/  IMAD.X R9, RZ, RZ, ~UR4, P0 ;  /* 0x80000004ff097e24 */ /* 0x000fe200080e06ff */
[----:B------:R-:W-:Y:S01]  /*08e0*/  ULDC UR4, c[0x0][0x154] ;  /* 0x0000550000047ab9 */ /* 0x000fe20000000800 */
[----:B0-----:R-:W-:-:S02]  /*08f0*/  IMAD.WIDE.U32 R4, R7, R12, R4 ;  /* 0x0000000c07047225 */ /* 0x001fc400078e0004 */
[----:B------:R-:W0:Y:S03]  /*0900*/  F2I.U32.TRUNC.NTZ R0, R0 ;  /* 0x0000000000007305 */ /* 0x000e26000020f000 */
[----:B------:R-:W3:Y:S01]  /*0910*/  LDC R3, c[0x0][0x144] ;  /* 0x00005100ff037b82 */ /* 0x000ee20000000800 */
[----:B------:R-:W-:-:S04]  /*0920*/  IMAD R6, R9, R12, RZ ;  /* 0x0000000c09067224 */ /* 0x000fc800078e02ff */
[----:B------:R-:W-:-:S03]  /*0930*/  IMAD R7, R7, R13, R6 ;  /* 0x0000000d07077224 */ /* 0x000fc600078e0206 */
[----:B------:R-:W4:Y:S01]  /*0940*/  LDC R10, c[0x0][0x608] ;  /* 0x00018200ff0a7b82 */ /* 0x000f220000000800 */
[----:B------:R-:W-:Y:S02]  /*0950*/  IMAD.IADD R5, R5, 0x1, R7 ;  /* 0x0000000105057824 */ /* 0x000fe400078e0207 */
[----:B------:R-:W-:Y:S02]  /*0960*/  IMAD.MOV.U32 R7, RZ, RZ, -0x1 ;  /* 0xffffffffff077424 */ /* 0x000fe400078e00ff */
[----:B0-----:R-:W-:Y:S01]  /*0970*/  IMAD.MOV R6, RZ, RZ, -R0 ;  /* 0x000000ffff067224 */ /* 0x001fe200078e0a00 */
[----:B-1----:R-:W-:Y:S02]  /*0980*/  SHF.R.U64 R14, R4, R8, R5 ;  /* 0x00000008040e7219 */ /* 0x002fe40000001205 */
[----:B------:R-:W0:Y:S01]  /*0990*/  LDC R18, c[0x0][0x658] ;  /* 0x00019600ff127b82 */ /* 0x000e220000000800 */
[----:B------:R-:W-:Y:S02]  /*09a0*/  I2FP.F32.U32 R4, R11 ;  /* 0x0000000b00047245 */ /* 0x000fe40000201000 */
[----:B--2---:R-:W-:-:S02]  /*09b0*/  ISETP.NE.U32.AND P0, PT, R20, RZ, PT ;  /* 0x000000ff1400720c */ /* 0x004fc40003f05070 */
[----:B------:R-:W-:Y:S01]  /*09c0*/  SHF.R.U32.HI R5, RZ, R8, R5 ;  /* 0x00000008ff057219 */ /* 0x000fe20000011605 */
[----:B------:R-:W-:Y:S01]  /*09d0*/  FMUL R4, R4, UR4 ;  /* 0x0000000404047c20 */ /* 0x000fe20008400000 */
[----:B------:R-:W-:Y:S01]  /*09e0*/  ISETP.NE.AND.EX P0, PT, R21, RZ, PT, P0 ;  /* 0x000000ff1500720c */ /* 0x000fe20003f05300 */
[----:B------:R-:W1:Y:S01]  /*09f0*/  LDC R12, c[0x0][0x148] ;  /* 0x00005200ff0c7b82 */ /* 0x000e620000000800 */
[----:B---3--:R-:W-:-:S07]  /*0a00*/  IMAD R0, R3, R6, R2 ;  /* 0x0000000603007224 */ /* 0x008fce00078e0202 */
[----:B------:R-:W2:Y:S01]  /*0a10*/  LDC R16, c[0x0][0x600] ;  /* 0x00018000ff107b82 */ /* 0x000ea20000000800 */
[-CC-:B----4-:R-:W-:Y:S02]  /*0a20*/  SHF.R.U64 R22, R14, R10.reuse, R5.reuse ;  /* 0x0000000a0e167219 */ /* 0x190fe40000001205 */
[----:B------:R-:W-:Y:S01]  /*0a30*/  SHF.R.U32.HI R3, RZ, R10, R5 ;  /* 0x0000000aff037219 */ /* 0x000fe20000011605 */
[----:B------:R-:W-:Y:S01]  /*0a40*/  IMAD.MOV.U32 R5, RZ, RZ, 0x1 ;  /* 0x00000001ff057424 */ /* 0x000fe200078e00ff */
[----:B------:R3:W4:Y:S03]  /*0a50*/  F2I.U32.TRUNC.NTZ R10, R4 ;  /* 0x00000004000a7305 */ /* 0x000726000020f000 */
[----:B------:R-:W1:Y:S01]  /*0a60*/  LDC R15, c[0x0][0x648] ;  /* 0x00019200ff0f7b82 */ /* 0x000e620000000800 */
[-C--:B0-----:R-:W-:Y:S02]  /*0a70*/  SHF.L.U32 R2, R7, R18.reuse, RZ ;  /* 0x0000001207027219 */ /* 0x081fe400000006ff */
[----:B------:R-:W-:-:S02]  /*0a80*/  SHF.R.U64 R24, R22, R18, R3 ;  /* 0x0000001216187219 */ /* 0x000fc40000001203 */
[----:B------:R-:W-:Y:S02]  /*0a90*/  LOP3.LUT R9, RZ, R2, RZ, 0x33, !PT ;  /* 0x00000002ff097212 */ /* 0x000fe400078e33ff */
[-C--:B------:R-:W-:Y:S01]  /*0aa0*/  SHF.R.U32.HI R3, RZ, R18.reuse, R3 ;  /* 0x00000012ff037219 */ /* 0x080fe20000011603 */
[----:B------:R-:W0:Y:S01]  /*0ab0*/  LDC R17, c[0x0][0x638] ;  /* 0x00018e00ff117b82 */ /* 0x000e220000000800 */
[----:B------:R-:W-:Y:S01]  /*0ac0*/  SHF.L.U32 R8, R5, R18, RZ ;  /* 0x0000001205087219 */ /* 0x000fe200000006ff */
[----:B------:R-:W-:-:S06]  /*0ad0*/  IMAD.MOV.U32 R2, RZ, RZ, R24 ;  /* 0x000000ffff027224 */ /* 0x000fcc00078e0018 */
[----:B------:R-:W0:Y:S01]  /*0ae0*/  LDC R19, c[0x0][0x610] ;  /* 0x00018400ff137b82 */ /* 0x000e220000000800 */
[----:B---34-:R-:W-:Y:S05]  /*0af0*/  @!P0 BRA `(.L_x_6) ;  /* 0x0000000000288947 */ /* 0x018fea0003800000 */
[----:B------:R-:W3:Y:S02]  /*0b00*/  LDC R7, c[0x0][0x64c] ;  /* 0x00019300ff077b82 */ /* 0x000ee40000000800 */
[----:B---3--:R-:W-:-:S05]  /*0b10*/  IADD3 R7, P0, R24, R7, RZ ;  /* 0x0000000718077210 */ /* 0x008fca0007f1e0ff */
[----:B------:R-:W-:-:S04]  /*0b20*/  IMAD.X R13, RZ, RZ, R3, P0 ;  /* 0x000000ffff0d7224 */ /* 0x000fc800000e0603 */
[----:B------:R-:W-:-:S04]  /*0b30*/  IMAD.WIDE.U32 R2, R13, R20, RZ ;  /* 0x000000140d027225 */ /* 0x000fc800078e00ff */
[----:B------:R-:W-:-:S04]  /*0b40*/  IMAD.WIDE.U32 R4, P0, R7, R21, R2 ;  /* 0x0000001507047225 */ /* 0x000fc80007800002 */
[----:B------:R-:W-:-:S04]  /*0b50*/  IMAD.WIDE.U32 R2, R7, R20, RZ ;  /* 0x0000001407027225 */ /* 0x000fc800078e00ff */
[----:B------:R-:W-:Y:S01]  /*0b60*/  IMAD.X R7, RZ, RZ, RZ, P0 ;  /* 0x000000ffff077224 */ /* 0x000fe200000e06ff */
[----:B------:R-:W-:Y:S01]  /*0b70*/  IADD3 RZ, P0, R3, R4, RZ ;  /* 0x0000000403ff7210 */ /* 0x000fe20007f1e0ff */
[----:B------:R-:W-:-:S04]  /*0b80*/  IMAD.MOV.U32 R6, RZ, RZ, R5 ;  /* 0x000000ffff067224 */ /* 0x000fc800078e0005 */
[----:B------:R-:W-:-:S08]  /*0b90*/  IMAD.WIDE.U32.X R2, R13, R21, R6, P0 ;  /* 0x000000150d027225 */ /* 0x000fd000000e0406 */
.L_x_6:
[----:B-1----:R-:W-:Y:S01]  /*0ba0*/  SHF.R.U64 R2, R2, R15, R3 ;  /* 0x0000000f02027219 */ /* 0x002fe20000001203 */
[----:B--2---:R-:W-:Y:S01]  /*0bb0*/  VIADD R3, R16, 0xffffffff ;  /* 0xffffffff10037836 */ /* 0x004fe20000000000 */
[----:B------:R-:W-:Y:S01]  /*0bc0*/  LOP3.LUT R9, R22, R9, RZ, 0xc0, !PT ;  /* 0x0000000916097212 */ /* 0x000fe200078ec0ff */
[----:B------:R-:W-:Y:S02]  /*0bd0*/  IMAD.MOV R10, RZ, RZ, -R10 ;  /* 0x000000ffff0a7224 */ /* 0x000fe400078e0a0a */
[----:B------:R-:W-:Y:S01]  /*0be0*/  IMAD.MOV R4, RZ, RZ, -R2 ;  /* 0x000000ffff047224 */ /* 0x000fe200078e0a02 */
[----:B------:R-:W-:Y:S01]  /*0bf0*/  LOP3.LUT R14, R14, R3, RZ, 0xc0, !PT ;  /* 0x000000030e0e7212 */ /* 0x000fe200078ec0ff */
[----:B------:R-:W-:Y:S02]  /*0c00*/  @P4 IMAD R0, R12, R10, R11 ;  /* 0x0000000a0c004224 */ /* 0x000fe400078e020b */
[----:B------:R-:W-:Y:S02]  /*0c10*/  IMAD R9, R8, R2, R9 ;  /* 0x0000000208097224 */ /* 0x000fe400078e0209 */
[----:B0-----:R-:W-:-:S02]  /*0c20*/  IMAD R3, R4, R17, R24 ;  /* 0x0000001104037224 */ /* 0x001fc400078e0218 */
[----:B------:R-:W-:Y:S02]  /*0c30*/  IMAD R2, R9, R19, R0 ;  /* 0x0000001309027224 */ /* 0x000fe400078e0200 */
[----:B------:R-:W-:Y:S02]  /*0c40*/  IMAD R3, R3, R16, R14 ;  /* 0x0000001003037224 */ /* 0x000fe400078e020e */
[----:B------:R-:W-:-:S03]  /*0c50*/  IMAD.MOV.U32 R0, RZ, RZ, 0x1 ;  /* 0x00000001ff007424 */ /* 0x000fc600078e00ff */
[----:B------:R-:W-:Y:S02]  /*0c60*/  SEL R4, R3, R2, !P4 ;  /* 0x0000000203047207 */ /* 0x000fe40006000000 */
[----:B------:R-:W-:-:S03]  /*0c70*/  SEL R2, R2, R3, !P4 ;  /* 0x0000000302027207 */ /* 0x000fc60006000000 */
[----:B------:R0:W-:Y:S04]  /*0c80*/  STL [R1+0x45c], R4 ;  /* 0x00045c0401007387 */ /* 0x0001e80000100800 */
[----:B------:R0:W-:Y:S02]  /*0c90*/  STL [R1+0x460], R2 ;  /* 0x0004600201007387 */ /* 0x0001e40000100800 */
.L_x_4:
[----:B------:R-:W-:-:S08]  /*0ca0*/  NOP ;  /* 0x0000000000007918 */ /* 0x000fd00000000000 */
[----:B------:R-:W1:Y:S02]  /*0cb0*/  USETMAXREG.TRY_ALLOC.CTAPOOL UP0, 0xf0 ;  /* 0x000000f0000079c8 */ /* 0x000e640008000600 */
[----:B-1----:R-:W-:-:S13]  /*0cc0*/  PLOP3.LUT P0, PT, PT, PT, UP0, 0x80, 0x0 ;  /* 0x000000000000781c */ /* 0x002fda0003f0f008 */
[----:B------:R-:W-:Y:S05]  /*0cd0*/  @!P0 BRA `(.L_x_4) ;  /* 0xfffffffc00f08947 */ /* 0x000fea000383ffff */
[----:B------:R-:W-:Y:S01]  /*0ce0*/  ULDC.64 UR4, c[0x0][0x598] ;  /* 0x0001660000047ab9 */ /* 0x000fe20000000a00 */
[----:B------:R-:W-:Y:S01]  /*0cf0*/  ULDC.64 UR20, c[0x0][0x208] ;  /* 0x0000820000147ab9 */ /* 0x000fe20000000a00 */
[----:B------:R-:W-:-:S04]  /*0d00*/  ISETP.NE.U32.AND P0, PT, RZ, UR4, PT ;  /* 0x00000004ff007c0c */ /* 0x000fc8000bf05070 */
[----:B------:R-:W-:-:S13]  /*0d10*/  ISETP.NE.AND.EX P0, PT, RZ, UR5, PT, P0 ;  /* 0x00000005ff007c0c */ /* 0x000fda000bf05300 */
[----:B------:R-:W-:Y:S05]  /*0d20*/  @!P0 BRA `(.L_x_7) ;  /* 0x0000000000208947 */ /* 0x000fea0003800000 */
[----:B0-----:R-:W0:Y:S02]  /*0d30*/  LDC.64 R2, c[0x0][0x598] ;  /* 0x00016600ff027b82 */ /* 0x001e240000000a00 */
[----:B0-----:R-:W2:Y:S02]  /*0d40*/  LDG.E.64 R2, desc[UR20][R2.64] ;  /* 0x0000001402027981 */ /* 0x001ea4000c1e1b00 */
[----:B--2---:R-:W-:-:S04]  /*0d50*/  ISETP.NE.U32.AND P0, PT, R2, RZ, PT ;  /* 0x000000ff0200720c */ /* 0x004fc80003f05070 */
[----:B------:R-:W-:-:S13]  /*0d60*/  ISETP.NE.AND.EX P0, PT, R3, RZ, PT, P0 ;  /* 0x000000ff0300720c */ /* 0x000fda0003f05300 */
[----:B------:R-:W-:Y:S05]  /*0d70*/  @!P0 BRA `(.L_x_7) ;  /* 0x00000000000c8947 */ /* 0x000fea0003800000 */
[----:B------:R-:W2:Y:S02]  /*0d80*/  LD.E R2, desc[UR20][R2.64] ;  /* 0x0000001402027980 */ /* 0x000ea4000c101900 */
[----:B--2---:R-:W-:Y:S01]  /*0d90*/  R2UR UR22, R2 ;  /* 0x00000000021672ca */ /* 0x004fe200000e0000 */
[----:B------:R-:W-:-:S14]  /*0da0*/  BRA `(.L_x_8) ;  /* 0x0000000000247947 */ /* 0x000fdc0003800000 */
.L_x_7:
[----:B------:R-:W-:Y:S02]  /*0db0*/  ULDC.64 UR4, c[0x0][0x588] ;  /* 0x0001620000047ab9 */ /* 0x000fe40000000a00 */
[----:B------:R-:W-:-:S04]  /*0dc0*/  ISETP.NE.U32.AND P0, PT, RZ, UR4, PT ;  /* 0x00000004ff007c0c */ /* 0x000fc8000bf05070 */
[----:B------:R-:W-:-:S13]  /*0dd0*/  ISETP.NE.AND.EX P0, PT, RZ, UR5, PT, P0 ;  /* 0x00000005ff007c0c */ /* 0x000fda000bf05300 */
[----:B------:R-:W-:Y:S05]  /*0de0*/  @!P0 BRA `(.L_x_9) ;  /* 0x0000000000108947 */ /* 0x000fea0003800000 */
[----:B0-----:R-:W0:Y:S02]  /*0df0*/  LDC.64 R2, c[0x0][0x588] ;  /* 0x00016200ff027b82 */ /* 0x001e240000000a00 */
[----:B0-----:R-:W2:Y:S02]  /*0e00*/  LDG.E R2, desc[UR20][R2.64] ;  /* 0x0000001402027981 */ /* 0x001ea4000c1e1900 */
[----:B--2---:R-:W-:Y:S01]  /*0e10*/  R2UR UR22, R2 ;  /* 0x00000000021672ca */ /* 0x004fe200000e0000 */
[----:B------:R-:W-:-:S14]  /*0e20*/  BRA `(.L_x_8) ;  /* 0x0000000000047947 */ /* 0x000fdc0003800000 */
.L_x_9:
[----:B------:R-:W-:-:S05]  /*0e30*/  ULDC UR22, c[0x0][0x580] ;  /* 0x0001600000167ab9 */ /* 0x000fca0000000800 */
.L_x_8:
[----:B------:R-:W-:Y:S02]  /*0e40*/  ULDC.64 UR4, c[0x0][0x5a0] ;  /* 0x0001680000047ab9 */ /* 0x000fe40000000a00 */
        /* <DEDUP_REMOVED lines=11> */
.L_x_10:
        /* <DEDUP_REMOVED lines=8> */
.L_x_12:
[----:B------:R-:W-:-:S05]  /*0f80*/  ULDC UR23, c[0x0][0x584] ;  /* 0x0001610000177ab9 */ /* 0x000fca0000000800 */
.L_x_11:
[----:B------:R-:W-:-:S13]  /*0f90*/  LOP3.LUT P0, RZ, R0, 0xff, RZ, 0xc0, !PT ;  /* 0x000000ff00ff7812 */ /* 0x000fda000780c0ff */
[----:B------:R-:W-:Y:S05]  /*0fa0*/  @!P0 EXIT ;  /* 0x000000000000894d */ /* 0x000fea0003800000 */
[----:B------:R-:W-:Y:S01]  /*0fb0*/  ULDC UR4, c[0x0][0x28c] ;  /* 0x0000a30000047ab9 */ /* 0x000fe20000000800 */
[----:B------:R-:W-:Y:S02]  /*0fc0*/  ULOP3.LUT UR24, UR13, 0x1, URZ, 0xfc, !UPT ;  /* 0x000000010d187892 */ /* 0x000fe4000f8efc3f */
[----:B------:R-:W-:-:S04]  /*0fd0*/  UIADD3 UR4, UR4, 0x3f, URZ ;  /* 0x0000003f04047890 */ /* 0x000fc8000fffe03f */
[----:B------:R-:W-:-:S04]  /*0fe0*/  USHF.R.S32.HI UR5, URZ, 0x1f, UR4 ;  /* 0x0000001f3f057899 */ /* 0x000fc80008011404 */
[----:B------:R-:W-:-:S03]  /*0ff0*/  ULEA.HI UR5, UR5, UR4, URZ, 0x6 ;  /* 0x0000000405057291 */ /* 0x000fc6000f8f303f */
[----:B------:R-:W-:Y:S01]  /*1000*/  UMOV UR4, URZ ;  /* 0x0000003f00047c82 */ /* 0x000fe20008000000 */
[----:B------:R-:W-:-:S03]  /*1010*/  USHF.R.S32.HI UR9, URZ, 0x6, UR5 ;  /* 0x000000063f097899 */ /* 0x000fc60008011405 */
[----:B------:R-:W-:-:S09]  /*1020*/  UMOV UR5, URZ ;  /* 0x0000003f00057c82 */ /* 0x000fd20008000000 */
.L_x_549:
[----:B------:R-:W-:Y:S01]  /*1030*/  STL [R1+0x450], RZ ;  /* 0x000450ff01007387 */ /* 0x000fe20000100800 */
[----:B-1----:R-:W1:Y:S01]  /*1040*/  S2UR UR16, SR_CgaCtaId ;  /* 0x00000000001079c3 */ /* 0x002e620000008800 */
[----:B------:R-:W-:Y:S01]  /*1050*/  UMOV UR15, 0x400 ;  /* 0x00000400000f7882 */ /* 0x000fe20000000000 */
[----:B------:R-:W-:Y:S01]  /*1060*/  UMOV UR6, URZ ;  /* 0x0000003f00067c82 */ /* 0x000fe20008000000 */
[----:B------:R-:W-:Y:S01]  /*1070*/  STL [R1+0x44c], RZ ;  /* 0x00044cff01007387 */ /* 0x000fe20000100800 */
[----:B------:R-:W-:Y:S01]  /*1080*/  UMOV UR7, URZ ;  /* 0x0000003f00077c82 */ /* 0x000fe20008000000 */
[----:B------:R-:W-:Y:S01]  /*1090*/  UMOV UR8, URZ ;  /* 0x0000003f00087c82 */ /* 0x000fe20008000000 */
[----:B------:R-:W-:Y:S01]  /*10a0*/  CS2R R236, SRZ ;  /* 0x0000000000ec7805 */ /* 0x000fe2000001ff00 */
[----:B------:R-:W-:Y:S01]  /*10b0*/  STL [R1+0x448], RZ ;  /* 0x000448ff01007387 */ /* 0x000fe20000100800 */
[----:B0-2---:R-:W0:Y:S01]  /*10c0*/  LDC R2, c[0x0][0x28c] ;  /* 0x0000a300ff027b82 */ /* 0x005e220000000800 */
[----:B------:R-:W-:-:S02]  /*10d0*/  CS2R R234, SRZ ;  /* 0x0000000000ea7805 */ /* 0x000fc4000001ff00 */
[----:B------:R-:W-:Y:S01]  /*10e0*/  CS2R R232, SRZ ;  /* 0x0000000000e87805 */ /* 0x000fe2000001ff00 */
[----:B------:R-:W-:Y:S01]  /*10f0*/  STL [R1+0x444], RZ ;  /* 0x000444ff01007387 */ /* 0x000fe20000100800 */
[----:B------:R-:W-:Y:S02]  /*1100*/  CS2R R230, SRZ ;  /* 0x0000000000e67805 */ /* 0x000fe4000001ff00 */
[----:B------:R-:W-:Y:S02]  /*1110*/  CS2R R228, SRZ ;  /* 0x0000000000e47805 */ /* 0x000fe4000001ff00 */
[----:B------:R-:W-:Y:S01]  /*1120*/  CS2R R226, SRZ ;  /* 0x0000000000e27805 */ /* 0x000fe2000001ff00 */
[----:B------:R-:W-:Y:S01]  /*1130*/  STL [R1+0x440], RZ ;  /* 0x000440ff01007387 */ /* 0x000fe20000100800 */
[----:B------:R-:W-:Y:S02]  /*1140*/  CS2R R224, SRZ ;  /* 0x0000000000e07805 */ /* 0x000fe4000001ff00 */
        /* <DEDUP_REMOVED lines=15> */
[----:B0-----:R-:W-:Y:S02]  /*1240*/  ISETP.GE.AND P0, PT, R2, 0x1, PT ;  /* 0x000000010200780c */ /* 0x001fe40003f06270 */
        /* <DEDUP_REMOVED lines=47> */
[----:B------:R-:W-:Y:S01]  /*1540*/  IMAD.MOV.U32 R3, RZ, RZ, RZ ;  /* 0x000000ffff037224 */ /* 0x000fe200078e00ff */
[----:B------:R-:W-:Y:S02]  /*1550*/  CS2R R24, SRZ ;  /* 0x0000000000187805 */ /* 0x000fe4000001ff00 */
[----:B------:R-:W-:Y:S01]  /*1560*/  CS2R R26, SRZ ;  /* 0x00000000001a7805 */ /* 0x000fe2000001ff00 */
[----:B------:R-:W-:Y:S01]  /*1570*/  STL [R1+0x3fc], RZ ;  /* 0x0003fcff01007387 */ /* 0x000fe20000100800 */
[----:B------:R-:W-:-:S02]  /*1580*/  CS2R R28, SRZ ;  /* 0x00000000001c7805 */ /* 0x000fc4000001ff00 */
[----:B------:R-:W-:Y:S02]  /*1590*/  CS2R R30, SRZ ;  /* 0x00000000001e7805 */ /* 0x000fe4000001ff00 */
[----:B------:R-:W-:Y:S01]  /*15a0*/  CS2R R32, SRZ ;  /* 0x0000000000207805 */ /* 0x000fe2000001ff00 */
[----:B------:R-:W-:Y:S01]  /*15b0*/  STL [R1+0x3f8], RZ ;  /* 0x0003f8ff01007387 */ /* 0x000fe20000100800 */
[----:B------:R-:W-:Y:S02]  /*15c0*/  CS2R R34, SRZ ;  /* 0x0000000000227805 */ /* 0x000fe4000001ff00 */
        /* <DEDUP_REMOVED lines=76> */
[----:B------:R-:W-:Y:S01]  /*1a90*/  CS2R R150, SRZ ;  /* 0x0000000000967805 */ /* 0x000fe2000001ff00 */
[----:B------:R-:W-:Y:S04]  /*1aa0*/  STL [R1+0x3a8], RZ ;  /* 0x0003a8ff01007387 */ /* 0x000fe80000100800 */
        /* <DEDUP_REMOVED lines=106> */
[----:B------:R-:W-:Y:S04]  /*2150*/  STL [R1], RZ ;  /* 0x000000ff01007387 */ /* 0x000fe80000100800 */
        /* <DEDUP_REMOVED lines=39> */
[----:B------:R-:W-:Y:S01]  /*23d0*/  STL [R1+0xa0], RZ ;  /* 0x0000a0ff01007387 */ /* 0x000fe20000100800 */
[----:B------:R-:W0:Y:S03]  /*23e0*/  S2R R0, SR_TID.X ;  /* 0x0000000000007919 */ /* 0x000e260000002100 */
        /* <DEDUP_REMOVED lines=8> */
[----:B0-----:R-:W-:-:S03]  /*2470*/  LOP3.LUT R0, R0, 0x80, RZ, 0xc0, !PT ;  /* 0x0000008000007812 */ /* 0x001fc600078ec0ff */
[----:B------:R-:W-:Y:S01]  /*2480*/  STL [R1+0xc4], RZ ;  /* 0x0000c4ff01007387 */ /* 0x000fe20000100800 */
[----:B------:R-:W-:-:S03]  /*2490*/  SHF.R.U32.HI R0, RZ, 0x7, R0 ;  /* 0x00000007ff007819 */ /* 0x000fc60000011600 */
        /* <DEDUP_REMOVED lines=33> */
[----:B------:R-:W0:Y:S04]  /*26b0*/  SHFL.IDX PT, R0, R0, RZ, 0x1f ;  /* 0x00001fff00007589 */ /* 0x000e2800000e0000 */
[----:B------:R2:W-:Y:S04]  /*26c0*/  STL [R1+0x14c], RZ ;  /* 0x00014cff01007387 */ /* 0x0005e80000100800 */
[----:B------:R2:W-:Y:S04]  /*26d0*/  STL [R1+0x150], RZ ;  /* 0x000150ff01007387 */ /* 0x0005e80000100800 */
[----:B------:R2:W-:Y:S04]  /*26e0*/  STL [R1+0x154], RZ ;  /* 0x000154ff01007387 */ /* 0x0005e80000100800 */
[----:B------:R2:W-:Y:S04]  /*26f0*/  STL [R1+0x158], RZ ;  /* 0x000158ff01007387 */ /* 0x0005e80000100800 */
[----:B------:R2:W-:Y:S04]  /*2700*/  STL [R1+0x15c], RZ ;  /* 0x00015cff01007387 */ /* 0x0005e80000100800 */
[----:B------:R2:W-:Y:S01]  /*2710*/  STL [R1+0x160], RZ ;  /* 0x000160ff01007387 */ /* 0x0005e20000100800 */
[----:B0-----:R-:W-:Y:S01]  /*2720*/  R2UR UR12, R0 ;  /* 0x00000000000c72ca */ /* 0x001fe200000e0000 */
[----:B------:R-:W-:-:S02]  /*2730*/  IMAD.U32 R0, RZ, RZ, UR4 ;  /* 0x00000004ff007e24 */ /* 0x000fc4000f8e00ff */
[----:B------:R2:W-:Y:S04]  /*2740*/  STL [R1+0x164], RZ ;  /* 0x000164ff01007387 */ /* 0x0005e80000100800 */
[----:B------:R2:W-:Y:S04]  /*2750*/  STL [R1+0x168], RZ ;  /* 0x000168ff01007387 */ /* 0x0005e80000100800 */
[----:B------:R2:W-:Y:S02]  /*2760*/  STL [R1+0x16c], RZ ;  /* 0x00016cff01007387 */ /* 0x0005e40000100800 */
[----:B------:R-:W-:-:S02]  /*2770*/  ULEA.HI UR11, UR12, UR12, URZ, 0x1 ;  /* 0x0000000c0c0b7291 */ /* 0x000fc4000f8f083f */
[----:B------:R2:W-:Y:S02]  /*2780*/  STL [R1+0x170], RZ ;  /* 0x000170ff01007387 */ /* 0x0005e40000100800 */
[----:B------:R-:W-:Y:S02]  /*2790*/  ULOP3.LUT UR14, UR11, 0xffffe, URZ, 0xc0, !UPT ;  /* 0x000ffffe0b0e7892 */ /* 0x000fe4000f8ec03f */
[----:B------:R2:W-:Y:S01]  /*27a0*/  STL [R1+0x174], RZ ;  /* 0x000174ff01007387 */ /* 0x0005e20000100800 */
[----:B-1----:R-:W-:Y:S02]  /*27b0*/  ULEA UR11, UR16, UR15, 0x18 ;  /* 0x0000000f100b7291 */ /* 0x002fe4000f8ec03f */
[----:B------:R-:W-:Y:S01]  /*27c0*/  UIADD3 UR14, UR12, -UR14, URZ ;  /* 0x8000000e0c0e7290 */ /* 0x000fe2000fffe03f */
[----:B------:R2:W-:Y:S03]  /*27d0*/  STL [R1+0x178], RZ ;  /* 0x000178ff01007387 */ /* 0x0005e60000100800 */
[----:B------:R-:W-:Y:S01]  /*27e0*/  ULEA UR14, UR14, UR11, 0xc ;  /* 0x0000000b0e0e7291 */ /* 0x000fe2000f8e603f */
[----:B------:R2:W-:Y:S03]  /*27f0*/  STL [R1+0x17c], RZ ;  /* 0x00017cff01007387 */ /* 0x0005e60000100800 */
[----:B------:R-:W-:Y:S01]  /*2800*/  UIADD3 UR14, UR14, 0x100, URZ ;  /* 0x000001000e0e7890 */ /* 0x000fe2000fffe03f */
[----:B------:R2:W-:Y:S03]  /*2810*/  STL [R1+0x180], RZ ;  /* 0x000180ff01007387 */ /* 0x0005e60000100800 */
[----:B------:R-:W-:Y:S01]  /*2820*/  USHF.R.U32.HI UR12, URZ, 0x4, UR14 ;  /* 0x000000043f0c7899 */ /* 0x000fe2000801160e */
[----:B------:R2:W-:Y:S02]  /*2830*/  STL [R1+0x184], RZ ;  /* 0x000184ff01007387 */ /* 0x0005e40000100800 */
[----:B------:R-:W-:Y:S01]  /*2840*/  UMOV UR14, UR5 ;  /* 0x00000005000e7c82 */ /* 0x000fe20008000000 */
[----:B------:R-:W-:Y:S01]  /*2850*/  ULOP3.LUT UR12, UR12, 0x3fff, URZ, 0xc0, !UPT ;  /* 0x00003fff0c0c7892 */ /* 0x000fe2000f8ec03f */
[----:B------:R2:W-:Y:S04]  /*2860*/  STL [R1+0x188], RZ ;  /* 0x000188ff01007387 */ /* 0x0005e80000100800 */
        /* <DEDUP_REMOVED lines=28> */
[----:B------:R2:W-:Y:S01]  /*2a30*/  STL [R1+0x1fc], RZ ;  /* 0x0001fcff01007387 */ /* 0x0005e20000100800 */
[----:B------:R-:W-:Y:S05]  /*2a40*/  @!P0 BRA `(.L_x_13) ;  /* 0x0000004000c08947 */ /* 0x000fea0003800000 */
[----:B------:R-:W-:-:S06]  /*2a50*/  UISETP.NE.AND UP0, UPT, UR24, 0x3, UPT ;  /* 0x000000031800788c */ /* 0x000fcc000bf05270 */
[----:B------:R-:W-:-:S13]  /*2a60*/  PLOP3.LUT P1, PT, PT, PT, UP0, 0x80, 0x0 ;  /* 0x000000000000781c */ /* 0x000fda0003f2f008 */
[----:B------:R-:W-:Y:S05]  /*2a70*/  @!P1 BRA `(.L_x_14) ;  /* 0x0000000000049947 */ /* 0x000fea0003800000 */
[----:B------:R-:W-:Y:S01]  /*2a80*/  BPT.TRAP 0x1 ;  /* 0x000000040000795c */ /* 0x000fe20000300000 */
.L_x_14:
[----:B------:R-:W-:Y:S01]  /*2a90*/  ULEA UR6, UR5, UR11, 0x3 ;  /* 0x0000000b05067291 */ /* 0x000fe2000f8e183f */
[----:B------:R-:W-:-:S05]  /*2aa0*/  IMAD.U32 R0, RZ, RZ, UR4 ;  /* 0x00000004ff007e24 */ /* 0x000fca000f8e00ff */
[----:B------:R-:W-:-:S04]  /*2ab0*/  SHF.L.U32 R0, R0, 0x1f, RZ ;  /* 0x0000001f00007819 */ /* 0x000fc800000006ff */
[----:B------:R0:W1:Y:S01]  /*2ac0*/  SYNCS.PHASECHK.TRANS64.TRYWAIT P0, [UR6], R0 ;  /* 0x00000000ff0075a7 */ /* 0x0000620008000146 */
[----:B------:R-:W-:Y:S05]  /*2ad0*/  @!P1 BRA `(.L_x_15) ;  /* 0x0000000000049947 */ /* 0x000fea0003800000 */
[----:B------:R-:W-:Y:S01]  /*2ae0*/  BPT.TRAP 0x1 ;  /* 0x000000040000795c */ /* 0x000fe20000300000 */
.L_x_15:
[----:B-1----:R-:W-:Y:S05]  /*2af0*/  @P0 BRA `(.L_x_16) ;  /* 0x0000000000080947 */ /* 0x002fea0003800000 */
[----:B------:R-:W1:Y:S02]  /*2b00*/  SYNCS.PHASECHK.TRANS64.TRYWAIT P0, [UR6], R0 ;  /* 0x00000000ff0075a7 */ /* 0x000e640008000146 */
[----:B-1----:R-:W-:Y:S05]  /*2b10*/  @!P0 BRA `(.L_x_17) ;  /* 0x0000022400588947 */ /* 0x002fea0003800000 */
.L_x_16:
[----:B------:R-:W-:Y:S01]  /*2b20*/  UIADD3 UR6, UR11, 0x10100, URZ ;  /* 0x000101000b067890 */ /* 0x000fe2000fffe03f */
[----:B------:R-:W-:Y:S01]  /*2b30*/  WARPGROUP.ARRIVE ;  /* 0x00000000000079c5 */ /* 0x000fe20000000000 */
[----:B------:R-:W-:Y:S02]  /*2b40*/  ULOP3.LUT UR7, UR12, 0x10000, URZ, 0xfc, !UPT ;  /* 0x000100000c077892 */ /* 0x000fe4000f8efc3f */
[----:B------:R-:W-:Y:S02]  /*2b50*/  USHF.R.U32.HI UR6, URZ, 0x4, UR6 ;  /* 0x000000043f067899 */ /* 0x000fe40008011606 */
[----:B------:R-:W-:Y:S02]  /*2b60*/  ULEA UR7, UR5, UR7, 0xa ;  /* 0x0000000705077291 */ /* 0x000fe4000f8e503f */
[----:B------:R-:W-:Y:S01]  /*2b70*/  ULOP3.LUT UR6, UR6, 0x3fff, URZ, 0xc0, !UPT ;  /* 0x00003fff06067892 */ /* 0x000fe2000f8ec03f */
[----:B------:R-:W-:Y:S01]  /*2b80*/  UMOV UR17, 0x80000020 ;  /* 0x8000002000117882 */ /* 0x000fe20000000000 */
[----:B------:R-:W-:-:S02]  /*2b90*/  UMOV UR19, 0x80000020 ;  /* 0x8000002000137882 */ /* 0x000fc40000000000 */
[----:B------:R-:W-:Y:S01]  /*2ba0*/  ULOP3.LUT UR6, UR6, 0x10000, URZ, 0xfc, !UPT ;  /* 0x0001000006067892 */ /* 0x000fe2000f8efc3f */
[----:B------:R-:W-:-:S03]  /*2bb0*/  UMOV UR16, UR7 ;  /* 0x0000000700107c82 */ /* 0x000fc60008000000 */
[----:B------:R-:W-:-:S03]  /*2bc0*/  ULEA UR8, UR5, UR6, 0xa ;  /* 0x0000000605087291 */ /* 0x000fc6000f8e503f */
[----:B------:R-:W-:-:S04]  /*2bd0*/  UMOV UR6, 0x2 ;  /* 0x0000000200067882 */ /* 0x000fc80000000000 */
[----:B------:R-:W-:Y:S02]  /*2be0*/  UMOV UR18, UR8 ;  /* 0x0000000800127c82 */ /* 0x000fe40008000000 */
[----:B------:R-:W-:Y:S01]  /*2bf0*/  QGMMA.64x256x32.F32.E4M3.E4M3 R24, gdesc[UR16], RZ, !UPT, gsb0 ;  /* 0x03e00000101879f3 */ /* 0x000fe2000c0008ff */
[----:B------:R-:W-:Y:S01]  /*2c00*/  UIADD3 UR16, UR7, 0x200, URZ ;  /* 0x0000020007107890 */ /* 0x000fe2000fffe03f */
[----:B------:R-:W-:Y:S01]  /*2c10*/  UMOV UR17, 0x80000020 ;  /* 0x8000002000117882 */ /* 0x000fe20000000000 */
[----:B------:R-:W-:Y:S02]  /*2c20*/  WARPGROUP.DEPBAR.LE gsb0, 0x0 ;  /* 0x00008000000079c5 */ /* 0x000fe40000010000 */
[----:B------:R-:W-:Y:S04]  /*2c30*/  STL.64 [R1], R24 ;  /* 0x0000001801007387 */ /* 0x000fe80000100a00 */
[----:B------:R-:W-:Y:S04]  /*2c40*/  STL.64 [R1+0x8], R26 ;  /* 0x0000081a01007387 */ /* 0x000fe80000100a00 */
        /* <DEDUP_REMOVED lines=61> */
[----:B------:R3:W-:Y:S02]  /*3020*/  STL.64 [R1+0x1f8], R150 ;  /* 0x0001f89601007387 */ /* 0x0007e40000100a00 */
[----:B---3--:R-:W-:-:S06]  /*3030*/  WARPGROUP.ARRIVE ;  /* 0x00000000000079c5 */ /* 0x008fcc0000000000 */
[----:B------:R-:W-:Y:S03]  /*3040*/  QGMMA.64x256x32.F32.E4M3.E4M3 R24, gdesc[UR16], RZ, !UPT, gsb0 ;  /* 0x03e00000101879f3 */ /* 0x000fe6000c0008ff */
[----:B------:R-:W-:Y:S02]  /*3050*/  WARPGROUP.DEPBAR.LE gsb0, 0x0 ;  /* 0x00008000000079c5 */ /* 0x000fe40000010000 */
        /* <DEDUP_REMOVED lines=21> */
[----:B------:R3:W-:Y:S04]  /*31b0*/  STL.64 [R1+0x470], R108 ;  /* 0x0004706c01007387 */ /* 0x0007e80000100a00 */
        /* <DEDUP_REMOVED lines=70> */
[----:B---3--:R-:W3:Y:S04]  /*3620*/  LDL.LU.64 R108, [R1] ;  /* 0x00000000016c7983 */ /* 0x008ee80000300a00 */
[----:B------:R-:W3:Y:S04]  /*3630*/  LDL.LU.64 R110, [R1+0x8] ;  /* 0x00000800016e7983 */ /* 0x000ee80000300a00 */
        /* <DEDUP_REMOVED lines=61> */
[----:B------:R-:W3:Y:S01]  /*3a10*/  LDL.LU.64 R234, [R1+0x1f8] ;  /* 0x0001f80001ea7983 */ /* 0x000ee20000300a00 */
[----:B------:R-:W-:-:S02]  /*3a20*/  UIADD3 UR16, UR7, 0x2, URZ ;  /* 0x0000000207107890 */ /* 0x000fc4000fffe03f */
[----:B------:R-:W-:Y:S01]  /*3a30*/  UIADD3 UR18, UR8, 0x2, URZ ;  /* 0x0000000208127890 */ /* 0x000fe2000fffe03f */
[----:B------:R-:W-:Y:S01]  /*3a40*/  STL [R1+0x338], RZ ;  /* 0x000338ff01007387 */ /* 0x000fe20000100800 */
[----:B------:R-:W-:Y:S01]  /*3a50*/  UMOV UR17, 0x80000020 ;  /* 0x8000002000117882 */ /* 0x000fe20000000000 */
[----:B------:R-:W-:Y:S02]  /*3a60*/  UMOV UR19, 0x80000020 ;  /* 0x8000002000137882 */ /* 0x000fe40000000000 */
        /* <DEDUP_REMOVED lines=25> */
[----:B---3--:R-:W-:-:S06]  /*3c00*/  WARPGROUP.ARRIVE ;  /* 0x00000000000079c5 */ /* 0x008fcc0000000000 */
[----:B------:R-:W-:Y:S03]  /*3c10*/  QGMMA.64x256x32.F32.E4M3.E4M3 R108, gdesc[UR16], R108, gsb0 ;  /* 0x03e00000106c79f3 */ /* 0x000fe6000800086c */
[----:B------:R-:W-:Y:S02]  /*3c20*/  WARPGROUP.DEPBAR.LE gsb0, 0x0 ;  /* 0x00008000000079c5 */ /* 0x000fe40000010000 */
[----:B------:R-:W-:Y:S01]  /*3c30*/  STL.64 [R1], R108 ;  /* 0x0000006c01007387 */ /* 0x000fe20000100a00 */
[----:B------:R-:W-:Y:S01]  /*3c40*/  UIADD3 UR16, UR7, 0x202, URZ ;  /* 0x0000020207107890 */ /* 0x000fe2000fffe03f */
[----:B------:R-:W-:Y:S02]  /*3c50*/  IMAD.MOV.U32 R2, RZ, RZ, R234 ;  /* 0x000000ffff027224 */ /* 0x000fe400078e00ea */
[----:B------:R-:W-:Y:S01]  /*3c60*/  STL.64 [R1+0x8], R110 ;  /* 0x0000086e01007387 */ /* 0x000fe20000100a00 */
[----:B------:R-:W-:Y:S01]  /*3c70*/  UMOV UR17, 0x80000020 ;  /* 0x8000002000117882 */ /* 0x000fe20000000000 */
[----:B------:R-:W-:Y:S01]  /*3c80*/  ULDC UR7, c[0x0][0x50c] ;  /* 0x0001430000077ab9 */ /* 0x000fe20000000800 */
[----:B01----:R-:W-:Y:S01]  /*3c90*/  IMAD.MOV.U32 R0, RZ, RZ, R235 ;  /* 0x000000ffff007224 */ /* 0x003fe200078e00eb */
        /* <DEDUP_REMOVED lines=62> */
[----:B0-----:R-:W3:Y:S04]  /*4080*/  LDL.LU.64 R150, [R1+0x518] ;  /* 0x0005180001967983 */ /* 0x001ee80000300a00 */
        /* <DEDUP_REMOVED lines=21> */
[----:B------:R-:W-:Y:S01]  /*41e0*/  UISETP.NE.AND UP0, UPT, UR7, 0x2, UPT ;  /* 0x000000020700788c */ /* 0x000fe2000bf05270 */
[----:B------:R-:W-:-:S02]  /*41f0*/  CS2R R236, SRZ ;  /* 0x0000000000ec7805 */ /* 0x000fc4000001ff00 */
[----:B-1----:R-:W-:Y:S01]  /*4200*/  CS2R R234, SRZ ;  /* 0x0000000000ea7805 */ /* 0x002fe2000001ff00 */
[----:B------:R0:W-:Y:S01]  /*4210*/  STL [R1+0x2d0], RZ ;  /* 0x0002d0ff01007387 */ /* 0x0001e20000100800 */
[----:B------:R-:W-:Y:S01]  /*4220*/  USEL UR7, URZ, 0x1, UP0 ;  /* 0x000000013f077887 */ /* 0x000fe20008000000 */
[----:B------:R-:W-:Y:S02]  /*4230*/  CS2R R232, SRZ ;  /* 0x0000000000e87805 */ /* 0x000fe4000001ff00 */
[----:B------:R-:W-:Y:S01]  /*4240*/  CS2R R230, SRZ ;  /* 0x0000000000e67805 */ /* 0x000fe2000001ff00 */
[----:B------:R0:W-:Y:S01]  /*4250*/  STL [R1+0x2cc], RZ ;  /* 0x0002ccff01007387 */ /* 0x0001e20000100800 */
[----:B------:R-:W-:Y:S02]  /*4260*/  CS2R R228, SRZ ;  /* 0x0000000000e47805 */ /* 0x000fe4000001ff00 */
[----:B------:R-:W-:Y:S02]  /*4270*/  CS2R R226, SRZ ;  /* 0x0000000000e27805 */ /* 0x000fe4000001ff00 */
[----:B------:R-:W-:Y:S01]  /*4280*/  ISETP.NE.AND P0, PT, RZ, UR7, PT ;  /* 0x00000007ff007c0c */ /* 0x000fe2000bf05270 */
[----:B------:R0:W-:Y:S01]  /*4290*/  STL [R1+0x2c8], RZ ;  /* 0x0002c8ff01007387 */ /* 0x0001e20000100800 */
[----:B------:R-:W-:-:S02]  /*42a0*/  CS2R R224, SRZ ;  /* 0x0000000000e07805 */ /* 0x000fc4000001ff00 */
[----:B------:R-:W-:Y:S02]  /*42b0*/  CS2R R222, SRZ ;  /* 0x0000000000de7805 */ /* 0x000fe4000001ff00 */
[----:B------:R-:W-:Y:S01]  /*42c0*/  CS2R R220, SRZ ;  /* 0x0000000000dc7805 */ /* 0x000fe2000001ff00 */
[----:B------:R0:W-:Y:S01]  /*42d0*/  STL [R1+0x2c4], RZ ;  /* 0x0002c4ff01007387 */ /* 0x0001e20000100800 */
[----:B------:R-:W-:Y:S02]  /*42e0*/  CS2R R218, SRZ ;  /* 0x0000000000da7805 */ /* 0x000fe4000001ff00 */
[----:B------:R-:W-:Y:S02]  /*42f0*/  CS2R R216, SRZ ;  /* 0x0000000000d87805 */ /* 0x000fe4000001ff00 */
[----:B------:R-:W-:Y:S01]  /*4300*/  CS2R R214, SRZ ;  /* 0x0000000000d67805 */ /* 0x000fe2000001ff00 */
        /* <DEDUP_REMOVED lines=54> */
[----:B------:R-:W-:Y:S01]  /*4670*/  CS2R R4, SRZ ;  /* 0x0000000000047805 */ /* 0x000fe2000001ff00 */
[----:B------:R-:W-:Y:S01]  /*4680*/  IMAD.MOV.U32 R3, RZ, RZ, RZ ;  /* 0x000000ffff037224 */ /* 0x000fe200078e00ff */
        /* <DEDUP_REMOVED lines=35> */
[----:B---3--:R-:W-:-:S06]  /*48c0*/  WARPGROUP.ARRIVE ;  /* 0x00000000000079c5 */ /* 0x008fcc0000000000 */
[----:B------:R-:W-:Y:S03]  /*48d0*/  QGMMA.64x256x32.F32.E4M3.E4M3 R24, gdesc[UR16], R24, gsb0 ;  /* 0x03e00000101879f3 */ /* 0x000fe60008000818 */
[----:B------:R-:W-:Y:S02]  /*48e0*/  WARPGROUP.DEPBAR.LE gsb0, 0x0 ;  /* 0x00008000000079c5 */ /* 0x000fe40000010000 */
[----:B0-----:R-:W-:Y:S05]  /*48f0*/  @!P0 BRA `(.L_x_18) ;  /* 0x0000002000f88947 */ /* 0x001fea0003800000 */
[----:B------:R-:W3:Y:S04]  /*4900*/  LDL R3, [R1] ;  /* 0x0000000001037983 */ /* 0x000ee80000100800 */
[----:B------:R-:W4:Y:S04]  /*4910*/  LDL R4, [R1+0x4] ;  /* 0x0000040001047983 */ /* 0x000f280000100800 */
[----:B------:R-:W5:Y:S04]  /*4920*/  LDL R5, [R1+0x8] ;  /* 0x0000080001057983 */ /* 0x000f680000100800 */
[----:B------:R-:W2:Y:S04]  /*4930*/  LDL R6, [R1+0xc] ;  /* 0x00000c0001067983 */ /* 0x000ea80000100800 */
        /* <DEDUP_REMOVED lines=101> */
[----:B------:R0:W-:Y:S04]  /*4f90*/  STL [R1+0x4bc], R131 ;  /* 0x0004bc8301007387 */ /* 0x0001e80000100800 */
[----:B0-----:R-:W2:Y:S04]  /*4fa0*/  LDL R131, [R1+0x1a4] ;  /* 0x0001a40001837983 */ /* 0x001ea80000100800 */
        /* <DEDUP_REMOVED lines=39> */
[----:B0-----:R-:W2:Y:S01]  /*5220*/  LDL R151, [R1+0x1f4] ;  /* 0x0001f40001977983 */ /* 0x001ea20000100800 */
[----:B------:R-:W-:-:S01]  /*5230*/  FADD R2, RZ, R2 ;  /* 0x00000002ff027221 */ /* 0x000fc20000000000 */
[----:B------:R-:W-:Y:S01]  /*5240*/  FADD R0, RZ, R0 ;  /* 0x00000000ff007221 */ /* 0x000fe20000000000 */
[----:B---3--:R-:W-:-:S01]  /*5250*/  FADD R3, RZ, R3 ;  /* 0x00000003ff037221 */ /* 0x008fc20000000000 */
[----:B----4-:R-:W-:Y:S01]  /*5260*/  FADD R4, RZ, R4 ;  /* 0x00000004ff047221 */ /* 0x010fe20000000000 */
[----:B-----5:R-:W-:-:S01]  /*5270*/  FADD R5, RZ, R5 ;  /* 0x00000005ff057221 */ /* 0x020fc20000000000 */
[----:B--2---:R-:W-:Y:S01]  /*5280*/  FADD R6, RZ, R6 ;  /* 0x00000006ff067221 */ /* 0x004fe20000000000 */
[----:B------:R-:W-:-:S01]  /*5290*/  FADD R7, RZ, R7 ;  /* 0x00000007ff077221 */ /* 0x000fc20000000000 */
[----:B------:R-:W-:Y:S01]  /*52a0*/  FADD R8, RZ, R8 ;  /* 0x00000008ff087221 */ /* 0x000fe20000000000 */
        /* <DEDUP_REMOVED lines=13> */
[----:B------:R-:W2:Y:S01]  /*5380*/  LDL.LU R131, [R1+0x4bc] ;  /* 0x0004bc0001837983 */ /* 0x000ea20000300800 */
        /* <DEDUP_REMOVED lines=13> */
[----:B------:R-:W3:Y:S01]  /*5460*/  LDL.LU R132, [R1+0x4b8] ;  /* 0x0004b80001847983 */ /* 0x000ee20000300800 */
        /* <DEDUP_REMOVED lines=16> */
[----:B------:R0:W-:Y:S01]  /*5570*/  STL [R1+0x200], R133 ;  /* 0x0002008501007387 */ /* 0x0001e20000100800 */
        /* <DEDUP_REMOVED lines=9> */
[----:B0-----:R-:W4:Y:S01]  /*5610*/  LDL.LU R133, [R1+0x4b4] ;  /* 0x0004b40001857983 */ /* 0x001f220000300800 */
[----:B------:R-:W-:-:S01]  /*5620*/  FADD R184, RZ, R184 ;  /* 0x000000b8ffb87221 */ /* 0x000fc20000000000 */
[----:B------:R-:W-:Y:S01]  /*5630*/  FADD R185, RZ, R185 ;  /* 0x000000b9ffb97221 */ /* 0x000fe20000000000 */
[----:B------:R-:W-:-:S01]  /*5640*/  FADD R186, RZ, R186 ;  /* 0x000000baffba7221 */ /* 0x000fc20000000000 */
        /* <DEDUP_REMOVED lines=10> */
[----:B0-----:R-:W5:Y:S01]  /*56f0*/  LDL.LU R134, [R1+0x4b0] ;  /* 0x0004b00001867983 */ /* 0x001f620000300800 */
        /* <DEDUP_REMOVED lines=52> */
[----:B0-----:R-:W5:Y:S04]  /*5a40*/  LDL.LU R138, [R1+0x4a0] ;  /* 0x0004a000018a7983 */ /* 0x001f680000300800 */
[----:B------:R0:W-:Y:S01]  /*5a50*/  STL [R1+0x218], R139 ;  /* 0x0002188b01007387 */ /* 0x0001e20000100800 */
[----:B------:R-:W-:-:S03]  /*5a60*/  FADD R140, RZ, R140 ;  /* 0x0000008cff8c7221 */ /* 0x000fc60000000000 */
        /* <DEDUP_REMOVED lines=34> */
[----:B------:R0:W-:Y:S04]  /*5c90*/  STL [R1+0x248], R151 ;  /* 0x0002489701007387 */ /* 0x0001e80000100800 */
[----:B0-----:R-:W5:Y:S04]  /*5ca0*/  LDL.LU R151, [R1+0x46c] ;  /* 0x00046c0001977983 */ /* 0x001f680000300800 */
[----:B------:R0:W-:Y:S04]  /*5cb0*/  STL [R1+0x24c], R2 ;  /* 0x00024c0201007387 */ /* 0x0001e80000100800 */
[----:B------:R1:W-:Y:S01]  /*5cc0*/  STL [R1+0x250], R0 ;  /* 0x0002500001007387 */ /* 0x0003e20000100800 */
[----:B0-----:R-:W-:-:S01]  /*5cd0*/  FADD R2, RZ, R24 ;  /* 0x00000018ff027221 */ /* 0x001fc20000000000 */
[----:B-1----:R-:W-:-:S04]  /*5ce0*/  FADD R0, RZ, R25 ;  /* 0x00000019ff007221 */ /* 0x002fc80000000000 */
        /* <DEDUP_REMOVED lines=211> */
[----:B--2---:R-:W-:-:S04]  /*6a20*/  FADD R0, RZ, R131 ;  /* 0x00000083ff007221 */ /* 0x004fc80000000000 */
[----:B------:R3:W-:Y:S04]  /*6a30*/  STL [R1+0x3fc], R2 ;  /* 0x0003fc0201007387 */ /* 0x0007e80000100800 */
[----:B------:R4:W-:Y:S01]  /*6a40*/  STL [R1+0x400], R0 ;  /* 0x0004000001007387 */ /* 0x0009e20000100800 */
[----:B---3--:R-:W-:-:S01]  /*6a50*/  FADD R2, RZ, R132 ;  /* 0x00000084ff027221 */ /* 0x008fc20000000000 */
[----:B----4-:R-:W-:-:S04]  /*6a60*/  FADD R0, RZ, R133 ;  /* 0x00000085ff007221 */ /* 0x010fc80000000000 */
[----:B------:R5:W-:Y:S04]  /*6a70*/  STL [R1+0x404], R2 ;  /* 0x0004040201007387 */ /* 0x000be80000100800 */
[----:B------:R0:W-:Y:S01]  /*6a80*/  STL [R1+0x408], R0 ;  /* 0x0004080001007387 */ /* 0x0001e20000100800 */
[----:B-----5:R-:W-:-:S01]  /*6a90*/  FADD R2, RZ, R134 ;  /* 0x00000086ff027221 */ /* 0x020fc20000000000 */
[----:B0-----:R-:W-:-:S04]  /*6aa0*/  FADD R0, RZ, R135 ;  /* 0x00000087ff007221 */ /* 0x001fc80000000000 */
        /* <DEDUP_REMOVED lines=34> */
[----:B------:R-:W-:-:S05]  /*6cd0*/  UMOV UR6, URZ ;  /* 0x0000003f00067c82 */ /* 0x000fca0008000000 */
.L_x_18:
[----:B------:R-:W-:-:S04]  /*6ce0*/  UIADD3 UR14, UR5, 0x1, URZ ;  /* 0x00000001050e7890 */ /* 0x000fc8000fffe03f */
[----:B------:R-:W-:-:S04]  /*6cf0*/  UISETP.NE.AND UP0, UPT, UR14, 0x4, UPT ;  /* 0x000000040e00788c */ /* 0x000fc8000bf05270 */
[----:B------:R-:W-:Y:S02]  /*6d00*/  USEL UR8, URZ, 0x1, UP0 ;  /* 0x000000013f087887 */ /* 0x000fe40008000000 */
[----:B------:R-:W-:Y:S02]  /*6d10*/  USEL UR14, UR14, URZ, UP0 ;  /* 0x0000003f0e0e7287 */ /* 0x000fe40008000000 */
[----:B------:R-:W-:-:S06]  /*6d20*/  ULOP3.LUT UR8, UR4, UR8, URZ, 0x3c, !UPT ;  /* 0x0000000804087292 */ /* 0x000fcc000f8e3c3f */
[----:B0-----:R-:W-:Y:S01]  /*6d30*/  IMAD.U32 R0, RZ, RZ, UR8 ;  /* 0x00000008ff007e24 */ /* 0x001fe2000f8e00ff */
[----:B------:R-:W-:-:S06]  /*6d40*/  UMOV UR8, 0x1 ;  /* 0x0000000100087882 */ /* 0x000fcc0000000000 */
.L_x_13:
[----:B------:R-:W-:-:S04]  /*6d50*/  UISETP.LT.AND UP0, UPT, UR9, 0x1, UPT ;  /* 0x000000010900788c */ /* 0x000fc8000bf01270 */
[----:B------:R-:W-:-:S04]  /*6d60*/  USEL UR15, UR9, 0x1, UP0 ;  /* 0x00000001090f7887 */ /* 0x000fc80008000000 */
[----:B------:R-:W-:-:S04]  /*6d70*/  UIADD3 UR15, UR9, -UR15, URZ ;  /* 0x8000000f090f7290 */ /* 0x000fc8000fffe03f */
[----:B------:R-:W-:-:S06]  /*6d80*/  UISETP.GE.AND UP0, UPT, UR15, 0x1, UPT ;  /* 0x000000010f00788c */ /* 0x000fcc000bf06270 */
[----:B------:R-:W-:-:S13]  /*6d90*/  PLOP3.LUT P0, PT, PT, PT, UP0, 0x80, 0x0 ;  /* 0x000000000000781c */ /* 0x000fda0003f0f008 */
[----:B------:R-:W-:Y:S05]  /*6da0*/  @!P0 BRA `(.L_x_19) ;  /* 0x00000060004c8947 */ /* 0x000fea0003800000 */
[----:B------:R-:W-:Y:S01]  /*6db0*/  UMOV UR25, UR5 ;  /* 0x0000000500197c82 */ /* 0x000fe20008000000 */
[----:B------:R-:W-:-:S05]  /*6dc0*/  ULDC UR26, c[0x0][0x50c] ;  /* 0x00014300001a7ab9 */ /* 0x000fca0000000800 */
.L_x_27:
[----:B------:R-:W-:-:S06]  /*6dd0*/  UISETP.NE.AND UP0, UPT, UR24, 0x3, UPT ;  /* 0x000000031800788c */ /* 0x000fcc000bf05270 */
[----:B------:R-:W-:-:S13]  /*6de0*/  PLOP3.LUT P1, PT, PT, PT, UP0, 0x80, 0x0 ;  /* 0x000000000000781c */ /* 0x000fda0003f2f008 */
[----:B0-----:R-:W-:Y:S05]  /*6df0*/  @!P1 BRA `(.L_x_20) ;  /* 0x0000000000049947 */ /* 0x001fea0003800000 */
[----:B------:R-:W-:Y:S01]  /*6e00*/  BPT.TRAP 0x1 ;  /* 0x000000040000795c */ /* 0x000fe20000300000 */
.L_x_20:
[----:B------:R-:W0:Y:S01]  /*6e10*/  S2UR UR16, SR_CgaCtaId ;  /* 0x00000000001079c3 */ /* 0x000e220000008800 */
[----:B------:R-:W-:Y:S01]  /*6e20*/  UMOV UR11, 0x400 ;  /* 0x00000400000b7882 */ /* 0x000fe20000000000 */
[----:B------:R-:W-:Y:S01]  /*6e30*/  SHF.L.U32 R2, R0, 0x1f, RZ ;  /* 0x0000001f00027819 */ /* 0x000fe200000006ff */
[----:B0-----:R-:W-:-:S04]  /*6e40*/  ULEA UR11, UR16, UR11, 0x18 ;  /* 0x0000000b100b7291 */ /* 0x001fc8000f8ec03f */
[----:B------:R-:W-:-:S09]  /*6e50*/  ULEA UR16, UR14, UR11, 0x3 ;  /* 0x0000000b0e107291 */ /* 0x000fd2000f8e183f */
[----:B------:R0:W1:Y:S01]  /*6e60*/  SYNCS.PHASECHK.TRANS64.TRYWAIT P0, [UR16], R2 ;  /* 0x00000002ff0075a7 */ /* 0x0000620008000150 */
[----:B------:R-:W-:Y:S05]  /*6e70*/  @!P1 BRA `(.L_x_21) ;  /* 0x0000000000049947 */ /* 0x000fea0003800000 */
[----:B------:R-:W-:Y:S01]  /*6e80*/  BPT.TRAP 0x1 ;  /* 0x000000040000795c */ /* 0x000fe20000300000 */
.L_x_21:
[----:B-1----:R-:W-:Y:S05]  /*6e90*/  @P0 BRA `(.L_x_22) ;  /* 0x0000000000080947 */ /* 0x002fea0003800000 */
[----:B------:R-:W1:Y:S02]  /*6ea0*/  SYNCS.PHASECHK.TRANS64.TRYWAIT P0, [UR16], R2 ;  /* 0x00000002ff0075a7 */ /* 0x000e640008000150 */
[----:B-1----:R-:W-:Y:S05]  /*6eb0*/  @!P0 BRA `(.L_x_23) ;  /* 0x000001e000888947 */ /* 0x002fea0003800000 */
.L_x_22:
        /* <DEDUP_REMOVED lines=64> */
[----:B-1----:R-:W3:Y:S04]  /*72c0*/  LDL.LU.64 R108, [R1] ;  /* 0x00000000016c7983 */ /* 0x002ee80000300a00 */
        /* <DEDUP_REMOVED lines=64> */
[----:B------:R-:W-:Y:S02]  /*76d0*/  UISETP.NE.AND UP0, UPT, UR7, URZ, UPT ;  /* 0x0000003f0700728c */ /* 0x000fe4000bf05270 */
[----:B------:R-:W-:Y:S02]  /*76e0*/  USHF.R.U32.HI UR16, URZ, 0x4, UR16 ;  /* 0x000000043f107899 */ /* 0x000fe40008011610 */
[----:B------:R-:W-:Y:S02]  /*76f0*/  USEL UR8, UR8, URZ, !UP0 ;  /* 0x0000003f08087287 */ /* 0x000fe4000c000000 */
[----:B------:R-:W-:Y:S02]  /*7700*/  ULOP3.LUT UR16, UR16, 0x3fff, URZ, 0xc0, !UPT ;  /* 0x00003fff10107892 */ /* 0x000fe4000f8ec03f */
[----:B------:R-:W-:Y:S02]  /*7710*/  UISETP.NE.U32.AND UP0, UPT, UR8, URZ, UPT ;  /* 0x0000003f0800728c */ /* 0x000fe4000bf05070 */
[----:B------:R-:W-:-:S02]  /*7720*/  ULOP3.LUT UR7, UR12, 0x10000, URZ, 0xfc, !UPT ;  /* 0x000100000c077892 */ /* 0x000fc4000f8efc3f */
[----:B------:R-:W-:Y:S02]  /*7730*/  ULOP3.LUT UR8, UR16, 0x10000, URZ, 0xfc, !UPT ;  /* 0x0001000010087892 */ /* 0x000fe4000f8efc3f */
[----:B------:R-:W-:Y:S02]  /*7740*/  ULEA UR7, UR14, UR7, 0xa ;  /* 0x000000070e077291 */ /* 0x000fe4000f8e503f */
[----:B------:R-:W-:Y:S01]  /*7750*/  ULEA UR8, UR14, UR8, 0xa ;  /* 0x000000080e087291 */ /* 0x000fe2000f8e503f */
[----:B------:R-:W-:Y:S01]  /*7760*/  UMOV UR17, 0x80000020 ;  /* 0x8000002000117882 */ /* 0x000fe20000000000 */
[----:B------:R-:W-:-:S03]  /*7770*/  UMOV UR19, 0x80000020 ;  /* 0x8000002000137882 */ /* 0x000fc60000000000 */
[----:B------:R-:W-:Y:S02]  /*7780*/  UMOV UR16, UR7 ;  /* 0x0000000700107c82 */ /* 0x000fe40008000000 */
[----:B------:R-:W-:Y:S01]  /*7790*/  UMOV UR18, UR8 ;  /* 0x0000000800127c82 */ /* 0x000fe20008000000 */
[----:B---3--:R-:W-:-:S06]  /*77a0*/  WARPGROUP.ARRIVE ;  /* 0x00000000000079c5 */ /* 0x008fcc0000000000 */
[----:B------:R-:W-:Y:S03]  /*77b0*/  QGMMA.64x256x32.F32.E4M3.E4M3 R108, gdesc[UR16], R108, UP0, gsb0 ;  /* 0x03e00000106c79f3 */ /* 0x000fe6000b80086c */
        /* <DEDUP_REMOVED lines=65> */
[----:B-1----:R-:W3:Y:S04]  /*7bd0*/  LDL.LU.64 R234, [R1+0x868] ;  /* 0x0008680001ea7983 */ /* 0x002ee80000300a00 */
[----:B------:R-:W4:Y:S04]  /*7be0*/  LDL.LU.64 R232, [R1+0x860] ;  /* 0x0008600001e87983 */ /* 0x000f280000300a00 */
[----:B------:R-:W2:Y:S04]  /*7bf0*/  LDL.LU.64 R230, [R1+0x858] ;  /* 0x0008580001e67983 */ /* 0x000ea80000300a00 */
        /* <DEDUP_REMOVED lines=60> */
[----:B------:R-:W2:Y:S01]  /*7fc0*/  LDL.LU.64 R108, [R1+0x670] ;  /* 0x00067000016c7983 */ /* 0x000ea20000300a00 */
[----:B------:R-:W-:Y:S01]  /*7fd0*/  UIADD3 UR16, UR7, 0x200, URZ ;  /* 0x0000020007107890 */ /* 0x000fe2000fffe03f */
[----:B------:R-:W-:-:S02]  /*7fe0*/  UMOV UR17, 0x80000020 ;  /* 0x8000002000117882 */ /* 0x000fc40000000000 */
[----:B---3--:R-:W-:Y:S04]  /*7ff0*/  STL.64 [R1+0x668], R234 ;  /* 0x000668ea01007387 */ /* 0x008fe80000100a00 */
[----:B----4-:R-:W-:Y:S04]  /*8000*/  STL.64 [R1+0x660], R232 ;  /* 0x000660e801007387 */ /* 0x010fe80000100a00 */
[----:B--2---:R-:W-:Y:S04]  /*8010*/  STL.64 [R1+0x658], R230 ;  /* 0x000658e601007387 */ /* 0x004fe80000100a00 */
        /* <DEDUP_REMOVED lines=38> */
[----:B------:R-:W-:Y:S01]  /*8280*/  STL.64 [R1+0x520], R152 ;  /* 0x0005209801007387 */ /* 0x000fe20000100a00 */
[----:B------:R-:W-:-:S06]  /*8290*/  WARPGROUP.ARRIVE ;  /* 0x00000000000079c5 */ /* 0x000fcc0000000000 */
[----:B------:R-:W-:Y:S03]  /*82a0*/  QGMMA.64x256x32.F32.E4M3.E4M3 R24, gdesc[UR16], R24, UP0, gsb0 ;  /* 0x03e00000101879f3 */ /* 0x000fe6000b800818 */
        /* <DEDUP_REMOVED lines=23> */
[----:B-1----:R-:W2:Y:S04]  /*8420*/  LDL.LU.64 R108, [R1] ;  /* 0x00000000016c7983 */ /* 0x002ea80000300a00 */
        /* <DEDUP_REMOVED lines=63> */
[----:B------:R-:W-:-:S02]  /*8820*/  UIADD3 UR16, UR7, 0x2, URZ ;  /* 0x0000000207107890 */ /* 0x000fc4000fffe03f */
[----:B------:R-:W-:Y:S01]  /*8830*/  UIADD3 UR18, UR8, 0x2, URZ ;  /* 0x0000000208127890 */ /* 0x000fe2000fffe03f */
[----:B------:R-:W-:Y:S01]  /*8840*/  UMOV UR17, 0x80000020 ;  /* 0x8000002000117882 */ /* 0x000fe20000000000 */
[----:B------:R-:W-:Y:S01]  /*8850*/  UMOV UR19, 0x80000020 ;  /* 0x8000002000137882 */ /* 0x000fe20000000000 */
[----:B--2---:R-:W-:-:S06]  /*8860*/  WARPGROUP.ARRIVE ;  /* 0x00000000000079c5 */ /* 0x004fcc0000000000 */
[----:B------:R-:W-:Y:S03]  /*8870*/  QGMMA.64x256x32.F32.E4M3.E4M3 R108, gdesc[UR16], R108, gsb0 ;  /* 0x03e00000106c79f3 */ /* 0x000fe6000800086c */
[----:B------:R-:W-:Y:S02]  /*8880*/  WARPGROUP.DEPBAR.LE gsb0, 0x0 ;  /* 0x00008000000079c5 */ /* 0x000fe40000010000 */
[----:B------:R-:W-:Y:S01]  /*8890*/  STL.64 [R1], R108 ;  /* 0x0000006c01007387 */ /* 0x000fe20000100a00 */
[----:B0-----:R-:W-:-:S03]  /*88a0*/  IMAD.MOV.U32 R2, RZ, RZ, R108 ;  /* 0x000000ffff027224 */ /* 0x001fc600078e006c */
        /* <DEDUP_REMOVED lines=63> */
[----:B0-----:R0:W5:Y:S04]  /*8ca0*/  LDL.LU.64 R234, [R1+0x668] ;  /* 0x0006680001ea7983 */ /* 0x0011680000300a00 */
[----:B------:R0:W5:Y:S04]  /*8cb0*/  LDL.LU.64 R232, [R1+0x660] ;  /* 0x0006600001e87983 */ /* 0x0001680000300a00 */
        /* <DEDUP_REMOVED lines=63> */
[----:B------:R-:W-:Y:S01]  /*90b0*/  UMOV UR17, 0x80000020 ;  /* 0x8000002000117882 */ /* 0x000fe20000000000 */
[----:B------:R-:W-:-:S04]  /*90c0*/  UIADD3 UR6, UR6, 0x2, URZ ;  /* 0x0000000206067890 */ /* 0x000fc8000fffe03f */
[----:B------:R-:W-:-:S04]  /*90d0*/  UISETP.NE.AND UP0, UPT, UR6, UR26, UPT ;  /* 0x0000001a0600728c */ /* 0x000fc8000bf05270 */
[----:B------:R-:W-:-:S06]  /*90e0*/  USEL UR7, URZ, 0x1, UP0 ;  /* 0x000000013f077887 */ /* 0x000fcc0008000000 */
[----:B------:R-:W-:Y:S01]  /*90f0*/  ISETP.NE.AND P0, PT, RZ, UR7, PT ;  /* 0x00000007ff007c0c */ /* 0x000fe2000bf05270 */
[----:B--2---:R-:W-:-:S06]  /*9100*/  WARPGROUP.ARRIVE ;  /* 0x00000000000079c5 */ /* 0x004fcc0000000000 */
[----:B------:R-:W-:Y:S03]  /*9110*/  QGMMA.64x256x32.F32.E4M3.E4M3 R24, gdesc[UR16], R24, gsb0 ;  /* 0x03e00000101879f3 */ /* 0x000fe60008000818 */
[----:B------:R-:W-:-:S03]  /*9120*/  WARPGROUP.DEPBAR.LE gsb0, 0x0 ;  /* 0x00008000000079c5 */ /* 0x000fc60000010000 */
[----:B0-----:R-:W-:Y:S05]  /*9130*/  @!P0 BRA `(.L_x_24) ;  /* 0x0000003c000c8947 */ /* 0x001fea0003800000 */
[----:B-----5:R0:W-:Y:S04]  /*9140*/  STL [R1+0x698], R225 ;  /* 0x000698e101007387 */ /* 0x0201e80000100800 */
[----:B------:R1:W-:Y:S01]  /*9150*/  STL [R1+0x694], R226 ;  /* 0x000694e201007387 */ /* 0x0003e20000100800 */
[----:B0-----:R-:W-:-:S03]  /*9160*/  IMAD.MOV.U32 R225, RZ, RZ, R2 ;  /* 0x000000ffffe17224 */ /* 0x001fc600078e0002 */
[----:B-1----:R-:W2:Y:S04]  /*9170*/  LDL R226, [R1+0x4] ;  /* 0x0000040001e27983 */ /* 0x002ea80000100800 */
[----:B------:R0:W-:Y:S04]  /*9180*/  STL [R1+0x690], R227 ;  /* 0x000690e301007387 */ /* 0x0001e80000100800 */
[----:B0-----:R-:W3:Y:S04]  /*9190*/  LDL R227, [R1+0x8] ;  /* 0x0000080001e37983 */ /* 0x001ee80000100800 */
[----:B------:R0:W-:Y:S04]  /*91a0*/  STL [R1+0x68c], R228 ;  /* 0x00068ce401007387 */ /* 0x0001e80000100800 */
[----:B0-----:R-:W4:Y:S04]  /*91b0*/  LDL R228, [R1+0xc] ;  /* 0x00000c0001e47983 */ /* 0x001f280000100800 */
        /* <DEDUP_REMOVED lines=209> */
[----:B0-----:R-:W4:Y:S04]  /*9ed0*/  LDL.LU R121, [R1+0x200] ;  /* 0x0002000001797983 */ /* 0x001f280000300800 */
        /* <DEDUP_REMOVED lines=14> */
[----:B------:R-:W4:Y:S04]  /*9fc0*/  LDL.LU R2, [R1+0x230] ;  /* 0x0002300001027983 */ /* 0x000f280000300800 */
        /* <DEDUP_REMOVED lines=38> */
[----:B------:R0:W-:Y:S01]  /*a230*/  STL [R1+0x47c], R148 ;  /* 0x00047c9401007387 */ /* 0x0001e20000100800 */
[----:B------:R-:W-:-:S03]  /*a240*/  FADD R3, R225, R3 ;  /* 0x00000003e1037221 */ /* 0x000fc60000000000 */
[----:B0-----:R-:W4:Y:S04]  /*a250*/  LDL.LU R148, [R1+0x214] ;  /* 0x0002140001947983 */ /* 0x001f280000300800 */
[----:B------:R0:W-:Y:S01]  /*a260*/  STL [R1+0x478], R149 ;  /* 0x0004789501007387 */ /* 0x0001e20000100800 */
[----:B--2---:R-:W-:-:S01]  /*a270*/  FADD R4, R226, R4 ;  /* 0x00000004e2047221 */ /* 0x004fc20000000000 */
[----:B---3--:R-:W-:Y:S02]  /*a280*/  FADD R5, R227, R5 ;  /* 0x00000005e3057221 */ /* 0x008fe40000000000 */
[----:B0-----:R-:W2:Y:S04]  /*a290*/  LDL R149, [R1+0x1f4] ;  /* 0x0001f40001957983 */ /* 0x001ea80000100800 */
[----:B------:R0:W-:Y:S01]  /*a2a0*/  STL [R1+0x474], R150 ;  /* 0x0004749601007387 */ /* 0x0001e20000100800 */
[----:B----4-:R-:W-:-:S01]  /*a2b0*/  FADD R6, R228, R6 ;  /* 0x00000006e4067221 */ /* 0x010fc20000000000 */
[----:B------:R-:W-:-:S02]  /*a2c0*/  FADD R7, R229, R7 ;  /* 0x00000007e5077221 */ /* 0x000fc40000000000 */
[----:B0-----:R-:W3:Y:S04]  /*a2d0*/  LDL R150, [R1+0x1c0] ;  /* 0x0001c00001967983 */ /* 0x001ee80000100800 */
[----:B------:R0:W-:Y:S01]  /*a2e0*/  STL [R1+0x470], R151 ;  /* 0x0004709701007387 */ /* 0x0001e20000100800 */
[----:B------:R-:W-:-:S01]  /*a2f0*/  FADD R8, R230, R8 ;  /* 0x00000008e6087221 */ /* 0x000fc20000000000 */
[----:B------:R-:W-:Y:S02]  /*a300*/  FADD R9, R231, R9 ;  /* 0x00000009e7097221 */ /* 0x000fe40000000000 */
[----:B0-----:R-:W4:Y:S04]  /*a310*/  LDL R151, [R1+0x1f0] ;  /* 0x0001f00001977983 */ /* 0x001f280000100800 */
[----:B------:R0:W-:Y:S01]  /*a320*/  STL [R1+0x46c], R0 ;  /* 0x00046c0001007387 */ /* 0x0001e20000100800 */
[----:B------:R-:W-:-:S01]  /*a330*/  FADD R10, R232, R10 ;  /* 0x0000000ae80a7221 */ /* 0x000fc20000000000 */
[----:B------:R-:W-:-:S02]  /*a340*/  FADD R11, R233, R11 ;  /* 0x0000000be90b7221 */ /* 0x000fc40000000000 */
[----:B0-----:R-:W2:Y:S04]  /*a350*/  LDL.LU R0, [R1+0x210] ;  /* 0x0002100001007983 */ /* 0x001ea80000300800 */
[----:B------:R-:W3:Y:S04]  /*a360*/  LDL.LU R225, [R1+0x698] ;  /* 0x0006980001e17983 */ /* 0x000ee80000300800 */
[----:B------:R-:W4:Y:S04]  /*a370*/  LDL.LU R226, [R1+0x694] ;  /* 0x0006940001e27983 */ /* 0x000f280000300800 */
[----:B------:R-:W2:Y:S04]  /*a380*/  LDL.LU R227, [R1+0x690] ;  /* 0x0006900001e37983 */ /* 0x000ea80000300800 */
[----:B------:R-:W2:Y:S04]  /*a390*/  LDL.LU R228, [R1+0x68c] ;  /* 0x00068c0001e47983 */ /* 0x000ea80000300800 */
[----:B------:R-:W2:Y:S01]  /*a3a0*/  LDL.LU R229, [R1+0x688] ;  /* 0x0006880001e57983 */ /* 0x000ea20000300800 */
[----:B------:R-:W-:-:S03]  /*a3b0*/  FADD R12, R234, R12 ;  /* 0x0000000cea0c7221 */ /* 0x000fc60000000000 */
[----:B------:R-:W2:Y:S01]  /*a3c0*/  LDL.LU R230, [R1+0x684] ;  /* 0x0006840001e67983 */ /* 0x000ea20000300800 */
[----:B------:R-:W-:-:S03]  /*a3d0*/  FADD R13, R235, R13 ;  /* 0x0000000deb0d7221 */ /* 0x000fc60000000000 */
[----:B------:R-:W2:Y:S04]  /*a3e0*/  LDL.LU R231, [R1+0x680] ;  /* 0x0006800001e77983 */ /* 0x000ea80000300800 */
[----:B------:R-:W2:Y:S04]  /*a3f0*/  LDL.LU R232, [R1+0x67c] ;  /* 0x00067c0001e87983 */ /* 0x000ea80000300800 */
[----:B------:R-:W2:Y:S04]  /*a400*/  LDL.LU R233, [R1+0x678] ;  /* 0x0006780001e97983 */ /* 0x000ea80000300800 */
[----:B------:R-:W2:Y:S04]  /*a410*/  LDL.LU R234, [R1+0x674] ;  /* 0x0006740001ea7983 */ /* 0x000ea80000300800 */
[----:B------:R-:W2:Y:S01]  /*a420*/  LDL.LU R235, [R1+0x670] ;  /* 0x0006700001eb7983 */ /* 0x000ea20000300800 */
[----:B------:R-:W-:-:S01]  /*a430*/  FADD R14, R24, R14 ;  /* 0x0000000e180e7221 */ /* 0x000fc20000000000 */
[----:B------:R-:W-:Y:S01]  /*a440*/  FADD R15, R25, R15 ;  /* 0x0000000f190f7221 */ /* 0x000fe20000000000 */
[----:B------:R-:W-:-:S01]  /*a450*/  FADD R16, R26, R16 ;  /* 0x000000101a107221 */ /* 0x000fc20000000000 */
[----:B------:R-:W2:Y:S01]  /*a460*/  LDL.LU R24, [R1+0x66c] ;  /* 0x00066c0001187983 */ /* 0x000ea20000300800 */
[----:B------:R-:W-:-:S01]  /*a470*/  FADD R17, R27, R17 ;  /* 0x000000111b117221 */ /* 0x000fc20000000000 */
[----:B------:R-:W-:-:S02]  /*a480*/  FADD R18, R28, R18 ;  /* 0x000000121c127221 */ /* 0x000fc40000000000 */
[----:B------:R-:W2:Y:S01]  /*a490*/  LDL.LU R25, [R1+0x668] ;  /* 0x0006680001197983 */ /* 0x000ea20000300800 */
[----:B------:R-:W-:-:S03]  /*a4a0*/  FADD R19, R29, R19 ;  /* 0x000000131d137221 */ /* 0x000fc60000000000 */
        /* <DEDUP_REMOVED lines=155> */
[----:B---3--:R-:W-:-:S03]  /*ae60*/  FADD R225, R107, R225 ;  /* 0x000000e16be17221 */ /* 0x008fc60000000000 */
[----:B------:R-:W3:Y:S01]  /*ae70*/  LDL.LU R104, [R1+0x52c] ;  /* 0x00052c0001687983 */ /* 0x000ee20000300800 */
[----:B----4-:R-:W-:-:S03]  /*ae80*/  FADD R226, R108, R226 ;  /* 0x000000e26ce27221 */ /* 0x010fc60000000000 */
[----:B------:R-:W4:Y:S01]  /*ae90*/  LDL.LU R105, [R1+0x528] ;  /* 0x0005280001697983 */ /* 0x000f220000300800 */
[----:B--2---:R-:W-:-:S03]  /*aea0*/  FADD R227, R109, R227 ;  /* 0x000000e36de37221 */ /* 0x004fc60000000000 */
        /* <DEDUP_REMOVED lines=15> */
[----:B------:R-:W-:-:S01]  /*afa0*/  FADD R235, R117, R235 ;  /* 0x000000eb75eb7221 */ /* 0x000fc20000000000 */
[----:B------:R-:W-:Y:S02]  /*afb0*/  FADD R121, R120, R121 ;  /* 0x0000007978797221 */ /* 0x000fe40000000000 */
[----:B------:R-:W2:Y:S01]  /*afc0*/  LDL.LU R114, [R1+0x504] ;  /* 0x0005040001727983 */ /* 0x000ea20000300800 */
[----:B------:R-:W-:-:S03]  /*afd0*/  FADD R236, R118, R236 ;  /* 0x000000ec76ec7221 */ /* 0x000fc60000000000 */
[----:B------:R-:W2:Y:S01]  /*afe0*/  LDL.LU R115, [R1+0x500] ;  /* 0x0005000001737983 */ /* 0x000ea20000300800 */
[----:B------:R-:W-:-:S03]  /*aff0*/  FADD R237, R119, R237 ;  /* 0x000000ed77ed7221 */ /* 0x000fc60000000000 */
[----:B------:R-:W2:Y:S01]  /*b000*/  LDL.LU R116, [R1+0x4fc] ;  /* 0x0004fc0001747983 */ /* 0x000ea20000300800 */
[----:B------:R-:W-:-:S03]  /*b010*/  FADD R123, R122, R123 ;  /* 0x0000007b7a7b7221 */ /* 0x000fc60000000000 */
[----:B------:R-:W2:Y:S04]  /*b020*/  LDL.LU R117, [R1+0x4f8] ;  /* 0x0004f80001757983 */ /* 0x000ea80000300800 */
[----:B------:R-:W2:Y:S01]  /*b030*/  LDL.LU R118, [R1+0x4f4] ;  /* 0x0004f40001767983 */ /* 0x000ea20000300800 */
[----:B------:R-:W-:-:S03]  /*b040*/  FADD R125, R124, R125 ;  /* 0x0000007d7c7d7221 */ /* 0x000fc60000000000 */
[----:B------:R-:W2:Y:S04]  /*b050*/  LDL.LU R119, [R1+0x4f0] ;  /* 0x0004f00001777983 */ /* 0x000ea80000300800 */
[----:B------:R-:W2:Y:S04]  /*b060*/  LDL.LU R120, [R1+0x4ec] ;  /* 0x0004ec0001787983 */ /* 0x000ea80000300800 */
[----:B------:R0:W-:Y:S01]  /*b070*/  STL [R1+0x200], R121 ;  /* 0x0002007901007387 */ /* 0x0001e20000100800 */
[----:B------:R-:W-:-:S01]  /*b080*/  FADD R127, R126, R127 ;  /* 0x0000007f7e7f7221 */ /* 0x000fc20000000000 */
[----:B------:R-:W-:Y:S01]  /*b090*/  FADD R0, R128, R0 ;  /* 0x0000000080007221 */ /* 0x000fe20000000000 */
[----:B------:R-:W-:-:S01]  /*b0a0*/  FADD R148, R150, R148 ;  /* 0x0000009496947221 */ /* 0x000fc20000000000 */
[----:B0-----:R-:W2:Y:S04]  /*b0b0*/  LDL.LU R121, [R1+0x4e8] ;  /* 0x0004e80001797983 */ /* 0x001ea80000300800 */
        /* <DEDUP_REMOVED lines=9> */
[----:B------:R-:W-:-:S02]  /*b150*/  FADD R136, R137, R136 ;  /* 0x0000008889887221 */ /* 0x000fc40000000000 */
[----:B0-----:R-:W2:Y:S04]  /*b160*/  LDL.LU R125, [R1+0x4d8] ;  /* 0x0004d800017d7983 */ /* 0x001ea80000300800 */
[----:B------:R-:W2:Y:S04]  /*b170*/  LDL.LU R126, [R1+0x4d4] ;  /* 0x0004d400017e7983 */ /* 0x000ea80000300800 */
[----:B------:R0:W-:Y:S01]  /*b180*/  STL [R1+0x20c], R127 ;  /* 0x00020c7f01007387 */ /* 0x0001e20000100800 */
[----:B------:R-:W-:-:S01]  /*b190*/  FADD R132, R134, R132 ;  /* 0x0000008486847221 */ /* 0x000fc20000000000 */
[----:B------:R-:W-:-:S02]  /*b1a0*/  FADD R2, R130, R2 ;  /* 0x0000000282027221 */ /* 0x000fc40000000000 */
[----:B0-----:R-:W2:Y:S04]  /*b1b0*/  LDL.LU R127, [R1+0x4d0] ;  /* 0x0004d000017f7983 */ /* 0x001ea80000300800 */
[----:B------:R-:W2:Y:S04]  /*b1c0*/  LDL.LU R128, [R1+0x4cc] ;  /* 0x0004cc0001807983 */ /* 0x000ea80000300800 */
[----:B------:R-:W-:Y:S04]  /*b1d0*/  STL [R1+0x210], R0 ;  /* 0x0002100001007387 */ /* 0x000fe80000100800 */
[----:B------:R-:W-:Y:S04]  /*b1e0*/  STL [R1+0x214], R148 ;  /* 0x0002149401007387 */ /* 0x000fe80000100800 */
[----:B------:R-:W-:Y:S04]  /*b1f0*/  STL [R1+0x218], R144 ;  /* 0x0002189001007387 */ /* 0x000fe80000100800 */
[----:B------:R-:W-:Y:S04]  /*b200*/  STL [R1+0x21c], R142 ;  /* 0x00021c8e01007387 */ /* 0x000fe80000100800 */
[----:B------:R-:W-:Y:S04]  /*b210*/  STL [R1+0x220], R140 ;  /* 0x0002208c01007387 */ /* 0x000fe80000100800 */
[----:B------:R-:W-:Y:S04]  /*b220*/  STL [R1+0x224], R138 ;  /* 0x0002248a01007387 */ /* 0x000fe80000100800 */
[----:B------:R-:W3:Y:S04]  /*b230*/  LDL.LU R130, [R1+0x234] ;  /* 0x0002340001827983 */ /* 0x000ee80000300800 */
[----:B------:R-:W-:Y:S04]  /*b240*/  STL [R1+0x228], R136 ;  /* 0x0002288801007387 */ /* 0x000fe80000100800 */
[----:B------:R0:W-:Y:S04]  /*b250*/  STL [R1+0x22c], R132 ;  /* 0x00022c8401007387 */ /* 0x0001e80000100800 */
[----:B0-----:R-:W4:Y:S04]  /*b260*/  LDL.LU R132, [R1+0x238] ;  /* 0x0002380001847983 */ /* 0x001f280000300800 */
[----:B------:R-:W2:Y:S04]  /*b270*/  LDL.LU R134, [R1+0x23c] ;  /* 0x00023c0001867983 */ /* 0x000ea80000300800 */
[----:B------:R0:W-:Y:S04]  /*b280*/  STL [R1+0x230], R2 ;  /* 0x0002300201007387 */ /* 0x0001e80000100800 */
[----:B------:R-:W2:Y:S04]  /*b290*/  LDL.LU R136, [R1+0x240] ;  /* 0x0002400001887983 */ /* 0x000ea80000300800 */
        /* <DEDUP_REMOVED lines=11> */
[----:B0-----:R-:W2:Y:S04]  /*b350*/  LDL.LU R2, [R1+0x270] ;  /* 0x0002700001027983 */ /* 0x001ea80000300800 */
[----:B------:R-:W2:Y:S01]  /*b360*/  LDL.LU R0, [R1+0x274] ;  /* 0x0002740001007983 */ /* 0x000ea20000300800 */
[----:B---3--:R-:W-:-:S03]  /*b370*/  FADD R130, R129, R130 ;  /* 0x0000008281827221 */ /* 0x008fc60000000000 */
[----:B------:R-:W3:Y:S04]  /*b380*/  LDL.LU R129, [R1+0x4c8] ;  /* 0x0004c80001817983 */ /* 0x000ee80000300800 */
[----:B------:R0:W-:Y:S04]  /*b390*/  STL [R1+0x234], R130 ;  /* 0x0002348201007387 */ /* 0x0001e80000100800 */
[----:B0-----:R-:W3:Y:S01]  /*b3a0*/  LDL.LU R130, [R1+0x4c4] ;  /* 0x0004c40001827983 */ /* 0x001ee20000300800 */
[----:B----4-:R-:W-:-:S03]  /*b3b0*/  FADD R132, R131, R132 ;  /* 0x0000008483847221 */ /* 0x010fc60000000000 */
[----:B------:R-:W4:Y:S01]  /*b3c0*/  LDL.LU R131, [R1+0x4c0] ;  /* 0x0004c00001837983 */ /* 0x000f220000300800 */
[----:B--2---:R-:W-:-:S03]  /*b3d0*/  FADD R134, R133, R134 ;  /* 0x0000008685867221 */ /* 0x004fc60000000000 */
[----:B------:R0:W-:Y:S01]  /*b3e0*/  STL [R1+0x238], R132 ;  /* 0x0002388401007387 */ /* 0x0001e20000100800 */
[----:B------:R-:W-:-:S03]  /*b3f0*/  FADD R136, R135, R136 ;  /* 0x0000008887887221 */ /* 0x000fc60000000000 */
[----:B0-----:R-:W2:Y:S01]  /*b400*/  LDL.LU R132, [R1+0x4bc] ;  /* 0x0004bc0001847983 */ /* 0x001ea20000300800 */
[----:B------:R-:W-:-:S03]  /*b410*/  FADD R150, R151, R150 ;  /* 0x0000009697967221 */ /* 0x000fc60000000000 */
[----:B------:R-:W2:Y:S01]  /*b420*/  LDL.LU R133, [R1+0x4b8] ;  /* 0x0004b80001857983 */ /* 0x000ea20000300800 */
[----:B------:R-:W-:-:S03]  /*b430*/  FADD R148, R149, R148 ;  /* 0x0000009495947221 */ /* 0x000fc60000000000 */
[----:B------:R0:W-:Y:S01]  /*b440*/  STL [R1+0x23c], R134 ;  /* 0x00023c8601007387 */ /* 0x0001e20000100800 */
[----:B------:R-:W-:-:S01]  /*b450*/  FADD R146, R147, R146 ;  /* 0x0000009293927221 */ /* 0x000fc20000000000 */
[----:B------:R-:W-:Y:S02]  /*b460*/  FADD R144, R145, R144 ;  /* 0x0000009091907221 */ /* 0x000fe40000000000 */
[----:B0-----:R-:W2:Y:S01]  /*b470*/  LDL.LU R134, [R1+0x4b4] ;  /* 0x0004b40001867983 */ /* 0x001ea20000300800 */
[----:B------:R-:W-:-:S03]  /*b480*/  FADD R143, R24, R143 ;  /* 0x0000008f188f7221 */ /* 0x000fc60000000000 */
[----:B------:R-:W2:Y:S01]  /*b490*/  LDL.LU R135, [R1+0x4b0] ;  /* 0x0004b00001877983 */ /* 0x000ea20000300800 */
[----:B------:R-:W-:-:S03]  /*b4a0*/  FADD R142, R25, R142 ;  /* 0x0000008e198e7221 */ /* 0x000fc60000000000 */
[----:B------:R0:W-:Y:S01]  /*b4b0*/  STL [R1+0x240], R136 ;  /* 0x0002408801007387 */ /* 0x0001e20000100800 */
[----:B------:R-:W-:-:S01]  /*b4c0*/  FADD R141, R26, R141 ;  /* 0x0000008d1a8d7221 */ /* 0x000fc20000000000 */
[----:B------:R-:W-:Y:S01]  /*b4d0*/  FADD R140, R27, R140 ;  /* 0x0000008c1b8c7221 */ /* 0x000fe20000000000 */
[----:B------:R-:W-:-:S01]  /*b4e0*/  FADD R139, R28, R139 ;  /* 0x0000008b1c8b7221 */ /* 0x000fc20000000000 */
[----:B0-----:R-:W2:Y:S01]  /*b4f0*/  LDL.LU R136, [R1+0x4ac] ;  /* 0x0004ac0001887983 */ /* 0x001ea20000300800 */
[----:B------:R-:W-:-:S03]  /*b500*/  FADD R138, R29, R138 ;  /* 0x0000008a1d8a7221 */ /* 0x000fc60000000000 */
[----:B------:R0:W-:Y:S01]  /*b510*/  STL [R1+0x244], R150 ;  /* 0x0002449601007387 */ /* 0x0001e20000100800 */
[----:B------:R-:W-:-:S03]  /*b520*/  FADD R137, R30, R137 ;  /* 0x000000891e897221 */ /* 0x000fc60000000000 */
[----:B------:R1:W-:Y:S01]  /*b530*/  STL [R1+0x248], R148 ;  /* 0x0002489401007387 */ /* 0x0003e20000100800 */
[----:B------:R-:W-:-:S03]  /*b540*/  FADD R2, R31, R2 ;  /* 0x000000021f027221 */ /* 0x000fc60000000000 */
[----:B------:R1:W-:Y:S01]  /*b550*/  STL [R1+0x24c], R146 ;  /* 0x00024c9201007387 */ /* 0x0003e20000100800 */
[----:B------:R-:W-:-:S03]  /*b560*/  FADD R0, R32, R0 ;  /* 0x0000000020007221 */ /* 0x000fc60000000000 */
[----:B------:R1:W-:Y:S04]  /*b570*/  STL [R1+0x250], R144 ;  /* 0x0002509001007387 */ /* 0x0003e80000100800 */
[----:B------:R1:W-:Y:S04]  /*b580*/  STL [R1+0x254], R143 ;  /* 0x0002548f01007387 */ /* 0x0003e80000100800 */
[----:B------:R1:W-:Y:S04]  /*b590*/  STL [R1+0x258], R142 ;  /* 0x0002588e01007387 */ /* 0x0003e80000100800 */
[----:B------:R1:W-:Y:S04]  /*b5a0*/  STL [R1+0x25c], R141 ;  /* 0x00025c8d01007387 */ /* 0x0003e80000100800 */
[----:B------:R1:W-:Y:S04]  /*b5b0*/  STL [R1+0x260], R140 ;  /* 0x0002608c01007387 */ /* 0x0003e80000100800 */
[----:B------:R1:W-:Y:S04]  /*b5c0*/  STL [R1+0x264], R139 ;  /* 0x0002648b01007387 */ /* 0x0003e80000100800 */
[----:B------:R1:W-:Y:S04]  /*b5d0*/  STL [R1+0x268], R138 ;  /* 0x0002688a01007387 */ /* 0x0003e80000100800 */
[----:B------:R-:W3:Y:S04]  /*b5e0*/  LDL.LU R151, [R1+0x278] ;  /* 0x0002780001977983 */ /* 0x000ee80000300800 */
[----:B------:R1:W-:Y:S04]  /*b5f0*/  STL [R1+0x26c], R137 ;  /* 0x00026c8901007387 */ /* 0x0003e80000100800 */
[----:B0-----:R-:W4:Y:S04]  /*b600*/  LDL.LU R150, [R1+0x27c] ;  /* 0x00027c0001967983 */ /* 0x001f280000300800 */
[----:B------:R0:W-:Y:S04]  /*b610*/  STL [R1+0x270], R2 ;  /* 0x0002700201007387 */ /* 0x0001e80000100800 */
[----:B------:R-:W2:Y:S04]  /*b620*/  LDL.LU R149, [R1+0x280] ;  /* 0x0002800001957983 */ /* 0x000ea80000300800 */
[----:B------:R0:W-:Y:S04]  /*b630*/  STL [R1+0x274], R0 ;  /* 0x0002740001007387 */ /* 0x0001e80000100800 */
[----:B-1----:R-:W2:Y:S04]  /*b640*/  LDL.LU R148, [R1+0x284] ;  /* 0x0002840001947983 */ /* 0x002ea80000300800 */
        /* <DEDUP_REMOVED lines=13> */
[----:B---3--:R-:W-:-:S05]  /*b720*/  FADD R151, R33, R151 ;  /* 0x0000009721977221 */ /* 0x008fca0000000000 */
[----:B------:R0:W-:Y:S01]  /*b730*/  STL [R1+0x278], R151 ;  /* 0x0002789701007387 */ /* 0x0001e20000100800 */
[----:B----4-:R-:W-:-:S05]  /*b740*/  FADD R150, R34, R150 ;  /* 0x0000009622967221 */ /* 0x010fca0000000000 */
[----:B------:R1:W-:Y:S01]  /*b750*/  STL [R1+0x27c], R150 ;  /* 0x00027c9601007387 */ /* 0x0003e20000100800 */
[----:B--2---:R-:W-:-:S05]  /*b760*/  FADD R149, R35, R149 ;  /* 0x0000009523957221 */ /* 0x004fca0000000000 */
[----:B------:R2:W-:Y:S01]  /*b770*/  STL [R1+0x280], R149 ;  /* 0x0002809501007387 */ /* 0x0005e20000100800 */
[----:B------:R-:W-:-:S01]  /*b780*/  FADD R148, R36, R148 ;  /* 0x0000009424947221 */ /* 0x000fc20000000000 */
[----:B------:R-:W-:-:S04]  /*b790*/  FADD R147, R37, R147 ;  /* 0x0000009325937221 */ /* 0x000fc80000000000 */
[----:B------:R3:W-:Y:S01]  /*b7a0*/  STL [R1+0x284], R148 ;  /* 0x0002849401007387 */ /* 0x0007e20000100800 */
[----:B------:R-:W-:-:S03]  /*b7b0*/  FADD R146, R38, R146 ;  /* 0x0000009226927221 */ /* 0x000fc60000000000 */
        /* <DEDUP_REMOVED lines=20> */
[----:B0-----:R-:W4:Y:S01]  /*b900*/  LDL.LU R151, [R1+0x2bc] ;  /* 0x0002bc0001977983 */ /* 0x001f220000300800 */
[----:B------:R-:W-:-:S03]  /*b910*/  FADD R0, R49, R0 ;  /* 0x0000000031007221 */ /* 0x000fc60000000000 */
[----:B------:R0:W-:Y:S04]  /*b920*/  STL [R1+0x2b0], R137 ;  /* 0x0002b08901007387 */ /* 0x0001e80000100800 */
[----:B-1----:R-:W4:Y:S04]  /*b930*/  LDL.LU R150, [R1+0x2c0] ;  /* 0x0002c00001967983 */ /* 0x002f280000300800 */
[----:B------:R1:W-:Y:S04]  /*b940*/  STL [R1+0x2b4], R2 ;  /* 0x0002b40201007387 */ /* 0x0003e80000100800 */
[----:B--2---:R-:W2:Y:S04]  /*b950*/  LDL.LU R149, [R1+0x2c4] ;  /* 0x0002c40001957983 */ /* 0x004ea80000300800 */
[----:B------:R1:W-:Y:S04]  /*b960*/  STL [R1+0x2b8], R0 ;  /* 0x0002b80001007387 */ /* 0x0003e80000100800 */
[----:B---3--:R-:W3:Y:S04]  /*b970*/  LDL.LU R148, [R1+0x2c8] ;  /* 0x0002c80001947983 */ /* 0x008ee80000300800 */
[----:B----4-:R-:W4:Y:S04]  /*b980*/  LDL.LU R147, [R1+0x2cc] ;  /* 0x0002cc0001937983 */ /* 0x010f280000300800 */
[----:B------:R-:W4:Y:S04]  /*b990*/  LDL.LU R146, [R1+0x2d0] ;  /* 0x0002d00001927983 */ /* 0x000f280000300800 */
        /* <DEDUP_REMOVED lines=8> */
[----:B0-----:R-:W4:Y:S04]  /*ba20*/  LDL.LU R137, [R1+0x2f4] ;  /* 0x0002f40001897983 */ /* 0x001f280000300800 */
[----:B-1----:R-:W4:Y:S04]  /*ba30*/  LDL.LU R2, [R1+0x2f8] ;  /* 0x0002f80001027983 */ /* 0x002f280000300800 */
[----:B------:R-:W4:Y:S01]  /*ba40*/  LDL.LU R0, [R1+0x2fc] ;  /* 0x0002fc0001007983 */ /* 0x000f220000300800 */
[----:B------:R-:W-:-:S01]  /*ba50*/  FADD R151, R50, R151 ;  /* 0x0000009732977221 */ /* 0x000fc20000000000 */
[----:B------:R-:W-:-:S04]  /*ba60*/  FADD R150, R51, R150 ;  /* 0x0000009633967221 */ /* 0x000fc80000000000 */
[----:B------:R0:W-:Y:S01]  /*ba70*/  STL [R1+0x2bc], R151 ;  /* 0x0002bc9701007387 */ /* 0x0001e20000100800 */
[----:B--2---:R-:W-:-:S03]  /*ba80*/  FADD R149, R52, R149 ;  /* 0x0000009534957221 */ /* 0x004fc60000000000 */
[----:B------:R1:W-:Y:S01]  /*ba90*/  STL [R1+0x2c0], R150 ;  /* 0x0002c09601007387 */ /* 0x0003e20000100800 */
[----:B---3--:R-:W-:-:S03]  /*baa0*/  FADD R148, R53, R148 ;  /* 0x0000009435947221 */ /* 0x008fc60000000000 */
[----:B------:R2:W-:Y:S01]  /*bab0*/  STL [R1+0x2c4], R149 ;  /* 0x0002c49501007387 */ /* 0x0005e20000100800 */
[----:B----4-:R-:W-:-:S03]  /*bac0*/  FADD R147, R54, R147 ;  /* 0x0000009336937221 */ /* 0x010fc60000000000 */
        /* <DEDUP_REMOVED lines=198> */
[----:B------:R-:W-:Y:S01]  /*c730*/  STL [R1+0x3cc], R151 ;  /* 0x0003cc9701007387 */ /* 0x000fe20000100800 */
[----:B--2---:R-:W-:-:S03]  /*c740*/  FADD R149, R120, R149 ;  /* 0x0000009578957221 */ /* 0x004fc60000000000 */
[----:B------:R-:W-:Y:S01]  /*c750*/  STL [R1+0x3d0], R150 ;  /* 0x0003d09601007387 */ /* 0x000fe20000100800 */
[----:B---3--:R-:W-:-:S03]  /*c760*/  FADD R148, R121, R148 ;  /* 0x0000009479947221 */ /* 0x008fc60000000000 */
[----:B------:R-:W-:Y:S01]  /*c770*/  STL [R1+0x3d4], R149 ;  /* 0x0003d49501007387 */ /* 0x000fe20000100800 */
[----:B----4-:R-:W-:-:S03]  /*c780*/  FADD R147, R122, R147 ;  /* 0x000000937a937221 */ /* 0x010fc60000000000 */
[----:B------:R-:W-:Y:S01]  /*c790*/  STL [R1+0x3d8], R148 ;  /* 0x0003d89401007387 */ /* 0x000fe20000100800 */
[----:B------:R-:W-:-:S03]  /*c7a0*/  FADD R146, R123, R146 ;  /* 0x000000927b927221 */ /* 0x000fc60000000000 */
        /* <DEDUP_REMOVED lines=18> */
[----:B------:R-:W-:Y:S04]  /*c8d0*/  STL [R1+0x400], R138 ;  /* 0x0004008a01007387 */ /* 0x000fe80000100800 */
[----:B------:R0:W-:Y:S04]  /*c8e0*/  STL [R1+0x404], R137 ;  /* 0x0004048901007387 */ /* 0x0001e80000100800 */
[----:B0-----:R-:W2:Y:S01]  /*c8f0*/  LDL.LU R137, [R1+0x410] ;  /* 0x0004100001897983 */ /* 0x001ea20000300800 */
[----:B------:R-:W-:-:S01]  /*c900*/  FADD R2, R133, R2 ;  /* 0x0000000285027221 */ /* 0x000fc20000000000 */
[----:B------:R-:W-:-:S02]  /*c910*/  FADD R0, R134, R0 ;  /* 0x0000000086007221 */ /* 0x000fc40000000000 */
[----:B------:R-:W3:Y:S04]  /*c920*/  LDL.LU R138, [R1+0x414] ;  /* 0x00041400018a7983 */ /* 0x000ee80000300800 */
[----:B------:R-:W-:Y:S04]  /*c930*/  STL [R1+0x408], R2 ;  /* 0x0004080201007387 */ /* 0x000fe80000100800 */
[----:B------:R-:W4:Y:S04]  /*c940*/  LDL.LU R139, [R1+0x418] ;  /* 0x00041800018b7983 */ /* 0x000f280000300800 */
[----:B------:R0:W-:Y:S04]  /*c950*/  STL [R1+0x40c], R0 ;  /* 0x00040c0001007387 */ /* 0x0001e80000100800 */
        /* <DEDUP_REMOVED lines=13> */
[----:B------:R-:W4:Y:S01]  /*ca30*/  LDL.LU R2, [R1+0x450] ;  /* 0x0004500001027983 */ /* 0x000f220000300800 */
[----:B--2---:R-:W-:-:S05]  /*ca40*/  FADD R137, R135, R137 ;  /* 0x0000008987897221 */ /* 0x004fca0000000000 */
[----:B------:R0:W-:Y:S04]  /*ca50*/  STL [R1+0x410], R137 ;  /* 0x0004108901007387 */ /* 0x0001e80000100800 */
[----:B0-----:R-:W4:Y:S01]  /*ca60*/  LDL.LU R137, [R1+0x4a8] ;  /* 0x0004a80001897983 */ /* 0x001f220000300800 */
[----:B---3--:R-:W-:-:S05]  /*ca70*/  FADD R138, R136, R138 ;  /* 0x0000008a888a7221 */ /* 0x008fca0000000000 */
[----:B------:R0:W-:Y:S04]  /*ca80*/  STL [R1+0x414], R138 ;  /* 0x0004148a01007387 */ /* 0x0001e80000100800 */
[----:B0-----:R-:W2:Y:S01]  /*ca90*/  LDL.LU R138, [R1+0x4a4] ;  /* 0x0004a400018a7983 */ /* 0x001ea20000300800 */
[----:B----4-:R-:W-:-:S05]  /*caa0*/  FADD R139, R137, R139 ;  /* 0x0000008b898b7221 */ /* 0x010fca0000000000 */
[----:B------:R0:W-:Y:S04]  /*cab0*/  STL [R1+0x418], R139 ;  /* 0x0004188b01007387 */ /* 0x0001e80000100800 */
[----:B0-----:R-:W3:Y:S01]  /*cac0*/  LDL.LU R139, [R1+0x4a0] ;  /* 0x0004a000018b7983 */ /* 0x001ee20000300800 */
[----:B--2---:R-:W-:-:S05]  /*cad0*/  FADD R140, R138, R140 ;  /* 0x0000008c8a8c7221 */ /* 0x004fca0000000000 */
[----:B------:R0:W-:Y:S04]  /*cae0*/  STL [R1+0x41c], R140 ;  /* 0x00041c8c01007387 */ /* 0x0001e80000100800 */
[----:B0-----:R-:W2:Y:S01]  /*caf0*/  LDL.LU R140, [R1+0x49c] ;  /* 0x00049c00018c7983 */ /* 0x001ea20000300800 */
[----:B---3--:R-:W-:-:S05]  /*cb00*/  FADD R141, R139, R141 ;  /* 0x0000008d8b8d7221 */ /* 0x008fca0000000000 */
        /* <DEDUP_REMOVED lines=34> */
[----:B0-----:R0:W5:Y:S01]  /*cd30*/  LDL.LU R0, [R1+0x46c] ;  /* 0x00046c0001007983 */ /* 0x0011620000300800 */
[----:B------:R-:W-:Y:S01]  /*cd40*/  UMOV UR6, URZ ;  /* 0x0000003f00067c82 */ /* 0x000fe20008000000 */
[----:B---3--:R-:W-:-:S05]  /*cd50*/  FADD R2, R2, R151 ;  /* 0x0000009702027221 */ /* 0x008fca0000000000 */
[----:B------:R0:W-:Y:S02]  /*cd60*/  STL [R1+0x450], R2 ;  /* 0x0004500201007387 */ /* 0x0001e40000100800 */
.L_x_24:
[----:B------:R-:W-:Y:S05]  /*cd70*/  @!P1 BRA `(.L_x_25) ;  /* 0x0000000000049947 */ /* 0x000fea0003800000 */
[----:B------:R-:W-:Y:S01]  /*cd80*/  BPT.TRAP 0x1 ;  /* 0x000000040000795c */ /* 0x000fe20000300000 */
.L_x_25:
[----:B------:R-:W-:Y:S02]  /*cd90*/  UISETP.GT.U32.AND UP0, UPT, UR13, 0x1, UPT ;  /* 0x000000010d00788c */ /* 0x000fe4000bf04070 */
[----:B------:R-:W-:-:S04]  /*cda0*/  ULEA UR8, UR25, UR11, 0x3 ;  /* 0x0000000b19087291 */ /* 0x000fc8000f8e183f */
[----:B------:R-:W-:Y:S01]  /*cdb0*/  UIADD3 UR8, UR8, 0x20, URZ ;  /* 0x0000002008087890 */ /* 0x000fe2000fffe03f */
[----:B------:R-:W-:-:S03]  /*cdc0*/  PLOP3.LUT P0, PT, PT, PT, UP0, 0x80, 0x0 ;  /* 0x000000000000781c */ /* 0x000fc60003f0f008 */
[----:B------:R-:W-:-:S09]  /*cdd0*/  UPRMT UR8, URZ, 0x654, UR8 ;  /* 0x000006543f087896 */ /* 0x000fd20008000008 */
[----:B------:R-:W-:Y:S01]  /*cde0*/  SYNCS.ARRIVE.TRANS64.RED.A1T0 RZ, [UR8], RZ ;  /* 0x000000ffffff79a7 */ /* 0x000fe20008100408 */
[----:B------:R-:W-:Y:S05]  /*cdf0*/  @P0 BRA `(.L_x_26) ;  /* 0x0000000000040947 */ /* 0x000fea0003800000 */
[----:B------:R-:W-:Y:S01]  /*ce00*/  BPT.TRAP 0x1 ;  /* 0x000000040000795c */ /* 0x000fe20000300000 */
.L_x_26:
[----:B------:R-:W-:Y:S02]  /*ce10*/  UISETP.GT.AND UP2, UPT, UR15, 0x1, UPT ;  /* 0x000000010f00788c */ /* 0x000fe4000bf44270 */
[----:B------:R-:W-:Y:S02]  /*ce20*/  UIADD3 UR14, UR14, 0x1, URZ ;  /* 0x000000010e0e7890 */ /* 0x000fe4000fffe03f */
[----:B------:R-:W-:Y:S02]  /*ce30*/  UIADD3 UR25, UR25, 0x1, URZ ;  /* 0x0000000119197890 */ /* 0x000fe4000fffe03f */
[----:B------:R-:W-:Y:S01]  /*ce40*/  PLOP3.LUT P0, PT, PT, PT, UP2, 0x80, 0x0 ;  /* 0x000000000000781c */ /* 0x000fe20003f0f028 */
[----:B------:R-:W-:Y:S02]  /*ce50*/  UISETP.NE.AND UP0, UPT, UR14, 0x4, UPT ;  /* 0x000000040e00788c */ /* 0x000fe4000bf05270 */
[----:B------:R-:W-:Y:S02]  /*ce60*/  UISETP.NE.AND UP1, UPT, UR25, 0x4, UPT ;  /* 0x000000041900788c */ /* 0x000fe4000bf25270 */
[----:B------:R-:W-:-:S02]  /*ce70*/  USEL UR8, URZ, 0x1, UP0 ;  /* 0x000000013f087887 */ /* 0x000fc40008000000 */
[----:B------:R-:W-:Y:S02]  /*ce80*/  UIADD3 UR15, UR15, -0x1, URZ ;  /* 0xffffffff0f0f7890 */ /* 0x000fe4000fffe03f */
[----:B------:R-:W-:Y:S02]  /*ce90*/  USEL UR14, UR14, URZ, UP0 ;  /* 0x0000003f0e0e7287 */ /* 0x000fe40008000000 */
[----:B-----5:R-:W-:Y:S01]  /*cea0*/  LOP3.LUT R0, R0, UR8, RZ, 0x3c, !PT ;  /* 0x0000000800007c12 */ /* 0x020fe2000f8e3cff */
[----:B------:R-:W-:Y:S01]  /*ceb0*/  USEL UR25, UR25, URZ, UP1 ;  /* 0x0000003f19197287 */ /* 0x000fe20008800000 */
[----:B------:R-:W-:Y:S01]  /*cec0*/  UMOV UR8, 0x1 ;  /* 0x0000000100087882 */ /* 0x000fe20000000000 */
[----:B------:R-:W-:Y:S10]  /*ced0*/  @P0 BRA `(.L_x_27) ;  /* 0xffffff9c00bc0947 */ /* 0x000ff4000383ffff */
.L_x_19:
[----:B------:R-:W-:-:S04]  /*cee0*/  UISETP.NE.AND UP0, UPT, UR6, URZ, UPT ;  /* 0x0000003f0600728c */ /* 0x000fc8000bf05270 */
[----:B------:R-:W-:-:S06]  /*cef0*/  USEL UR6, URZ, 0x1, !UP0 ;  /* 0x000000013f067887 */ /* 0x000fcc000c000000 */
[----:B------:R-:W-:-:S13]  /*cf00*/  ISETP.NE.AND P0, PT, RZ, UR6, PT ;  /* 0x00000006ff007c0c */ /* 0x000fda000bf05270 */
[----:B------:R-:W-:Y:S05]  /*cf10*/  @!P0 BRA `(.L_x_28) ;  /* 0x0000003800108947 */ /* 0x000fea0003800000 */
[----:B------:R1:W-:Y:S04]  /*cf20*/  STL [R1+0x61c], R43 ;  /* 0x00061c2b01007387 */ /* 0x0003e80000100800 */
[----:B-1----:R-:W3:Y:S04]  /*cf30*/  LDL.LU R43, [R1] ;  /* 0x00000000012b7983 */ /* 0x002ee80000300800 */
[----:B------:R1:W-:Y:S04]  /*cf40*/  STL [R1+0x618], R44 ;  /* 0x0006182c01007387 */ /* 0x0003e80000100800 */
[----:B-1----:R-:W4:Y:S04]  /*cf50*/  LDL.LU R44, [R1+0x4] ;  /* 0x00000400012c7983 */ /* 0x002f280000300800 */
[----:B------:R1:W-:Y:S04]  /*cf60*/  STL [R1+0x614], R45 ;  /* 0x0006142d01007387 */ /* 0x0003e80000100800 */
[----:B-1----:R-:W5:Y:S04]  /*cf70*/  LDL.LU R45, [R1+0x8] ;  /* 0x00000800012d7983 */ /* 0x002f680000300800 */
[----:B------:R1:W-:Y:S04]  /*cf80*/  STL [R1+0x610], R46 ;  /* 0x0006102e01007387 */ /* 0x0003e80000100800 */
[----:B-1----:R-:W2:Y:S04]  /*cf90*/  LDL.LU R46, [R1+0xc] ;  /* 0x00000c00012e7983 */ /* 0x002ea80000300800 */
        /* <DEDUP_REMOVED lines=138> */
[----:B------:R-:W2:Y:S04]  /*d840*/  LDL.LU R0, [R1+0x1b0] ;  /* 0x0001b00001007983 */ /* 0x000ea80000300800 */
[----:B0-----:R-:W2:Y:S04]  /*d850*/  LDL.LU R2, [R1+0x204] ;  /* 0x0002040001027983 */ /* 0x001ea80000300800 */
[----:B------:R0:W-:Y:S04]  /*d860*/  STL [R1+0x4f8], R116 ;  /* 0x0004f87401007387 */ /* 0x0001e80000100800 */
        /* <DEDUP_REMOVED lines=66> */
[----:B0-----:R-:W2:Y:S01]  /*dc90*/  LDL.LU R149, [R1+0x12c] ;  /* 0x00012c0001957983 */ /* 0x001ea20000300800 */
[----:B---3--:R-:W-:-:S03]  /*dca0*/  FADD R3, R43, R3 ;  /* 0x000000032b037221 */ /* 0x008fc60000000000 */
[----:B------:R0:W-:Y:S01]  /*dcb0*/  STL [R1+0x470], R150 ;  /* 0x0004709601007387 */ /* 0x0001e20000100800 */
[----:B----4-:R-:W-:Y:S01]  /*dcc0*/  FADD R4, R44, R4 ;  /* 0x000000042c047221 */ /* 0x010fe20000000000 */
[----:B-----5:R-:W-:Y:S01]  /*dcd0*/  FADD R5, R45, R5 ;  /* 0x000000052d057221 */ /* 0x020fe20000000000 */
[----:B--2---:R-:W-:Y:S01]  /*dce0*/  FADD R6, R46, R6 ;  /* 0x000000062e067221 */ /* 0x004fe20000000000 */
[----:B------:R-:W-:Y:S01]  /*dcf0*/  FADD R7, R47, R7 ;  /* 0x000000072f077221 */ /* 0x000fe20000000000 */
[----:B0-----:R-:W2:Y:S04]  /*dd00*/  LDL.LU R150, [R1+0x128] ;  /* 0x0001280001967983 */ /* 0x001ea80000300800 */
[----:B------:R0:W-:Y:S01]  /*dd10*/  STL [R1+0x46c], R151 ;  /* 0x00046c9701007387 */ /* 0x0001e20000100800 */
[----:B------:R-:W-:Y:S01]  /*dd20*/  FADD R8, R48, R8 ;  /* 0x0000000830087221 */ /* 0x000fe20000000000 */
[----:B------:R-:W-:Y:S01]  /*dd30*/  FADD R9, R49, R9 ;  /* 0x0000000931097221 */ /* 0x000fe20000000000 */
[----:B------:R-:W-:Y:S01]  /*dd40*/  FADD R10, R50, R10 ;  /* 0x0000000a320a7221 */ /* 0x000fe20000000000 */
[----:B0-----:R-:W3:Y:S04]  /*dd50*/  LDL.LU R151, [R1+0x124] ;  /* 0x0001240001977983 */ /* 0x001ee80000300800 */
[----:B------:R-:W4:Y:S04]  /*dd60*/  LDL.LU R43, [R1+0x61c] ;  /* 0x00061c00012b7983 */ /* 0x000f280000300800 */
[----:B------:R-:W5:Y:S04]  /*dd70*/  LDL.LU R44, [R1+0x618] ;  /* 0x00061800012c7983 */ /* 0x000f680000300800 */
[----:B------:R-:W4:Y:S04]  /*dd80*/  LDL.LU R45, [R1+0x614] ;  /* 0x00061400012d7983 */ /* 0x000f280000300800 */
[----:B------:R-:W5:Y:S01]  /*dd90*/  LDL.LU R46, [R1+0x610] ;  /* 0x00061000012e7983 */ /* 0x000f620000300800 */
[----:B------:R-:W-:-:S03]  /*dda0*/  FADD R11, R51, R11 ;  /* 0x0000000b330b7221 */ /* 0x000fc60000000000 */
[----:B------:R-:W4:Y:S01]  /*ddb0*/  LDL.LU R47, [R1+0x60c] ;  /* 0x00060c00012f7983 */ /* 0x000f220000300800 */
[----:B------:R-:W-:-:S03]  /*ddc0*/  FADD R12, R52, R12 ;  /* 0x0000000c340c7221 */ /* 0x000fc60000000000 */
        /* <DEDUP_REMOVED lines=132> */
[----:B------:R-:W5:Y:S04]  /*e610*/  LDL.LU R114, [R1+0x500] ;  /* 0x0005000001727983 */ /* 0x000f680000300800 */
[----:B------:R-:W5:Y:S01]  /*e620*/  LDL.LU R115, [R1+0x4fc] ;  /* 0x0004fc0001737983 */ /* 0x000f620000300800 */
[----:B------:R-:W-:Y:S01]  /*e630*/  FADD R206, R149, R206 ;  /* 0x000000ce95ce7221 */ /* 0x000fe20000000000 */
[----:B------:R-:W-:Y:S01]  /*e640*/  FADD R237, R118, R237 ;  /* 0x000000ed76ed7221 */ /* 0x000fe20000000000 */
[----:B------:R-:W-:Y:S01]  /*e650*/  FADD R236, R119, R236 ;  /* 0x000000ec77ec7221 */ /* 0x000fe20000000000 */
[----:B------:R0:W-:Y:S01]  /*e660*/  STL [R1+0x200], R116 ;  /* 0x0002007401007387 */ /* 0x0001e20000100800 */
[----:B------:R-:W-:Y:S01]  /*e670*/  FADD R235, R120, R235 ;  /* 0x000000eb78eb7221 */ /* 0x000fe20000000000 */
        /* <DEDUP_REMOVED lines=8> */
[----:B0-----:R-:W4:Y:S01]  /*e700*/  LDL.LU R116, [R1+0x1b4] ;  /* 0x0001b40001747983 */ /* 0x001f220000300800 */
[----:B------:R-:W-:Y:S01]  /*e710*/  FADD R226, R129, R226 ;  /* 0x000000e281e27221 */ /* 0x000fe20000000000 */
[----:B------:R-:W-:Y:S01]  /*e720*/  FADD R225, R130, R225 ;  /* 0x000000e182e17221 */ /* 0x000fe20000000000 */
[----:B------:R-:W-:Y:S01]  /*e730*/  FADD R224, R131, R224 ;  /* 0x000000e083e07221 */ /* 0x000fe20000000000 */
[----:B------:R-:W4:Y:S01]  /*e740*/  LDL.LU R148, [R1+0x208] ;  /* 0x0002080001947983 */ /* 0x000f220000300800 */
[----:B------:R-:W-:Y:S01]  /*e750*/  FADD R223, R132, R223 ;  /* 0x000000df84df7221 */ /* 0x000fe20000000000 */
[----:B------:R-:W-:Y:S01]  /*e760*/  FADD R216, R139, R216 ;  /* 0x000000d88bd87221 */ /* 0x000fe20000000000 */
[----:B------:R-:W-:Y:S01]  /*e770*/  FADD R222, R133, R222 ;  /* 0x000000de85de7221 */ /* 0x000fe20000000000 */
        /* <DEDUP_REMOVED lines=8> */
[----:B------:R-:W5:Y:S01]  /*e800*/  LDL.LU R149, [R1+0x20c] ;  /* 0x00020c0001957983 */ /* 0x000f620000300800 */
[----:B------:R-:W-:Y:S01]  /*e810*/  FADD R212, R143, R212 ;  /* 0x000000d48fd47221 */ /* 0x000fe20000000000 */
[----:B------:R-:W-:Y:S01]  /*e820*/  FADD R218, R137, R218 ;  /* 0x000000da89da7221 */ /* 0x000fe20000000000 */
[----:B------:R-:W-:Y:S01]  /*e830*/  FADD R211, R144, R211 ;  /* 0x000000d390d37221 */ /* 0x000fe20000000000 */
[----:B------:R-:W5:Y:S01]  /*e840*/  LDL.LU R118, [R1+0x1bc] ;  /* 0x0001bc0001767983 */ /* 0x000f620000300800 */
[----:B------:R-:W-:Y:S01]  /*e850*/  FADD R217, R138, R217 ;  /* 0x000000d98ad97221 */ /* 0x000fe20000000000 */
[----:B------:R-:W-:Y:S01]  /*e860*/  FADD R210, R145, R210 ;  /* 0x000000d291d27221 */ /* 0x000fe20000000000 */
[----:B---3--:R-:W-:Y:S01]  /*e870*/  FADD R204, R151, R204 ;  /* 0x000000cc97cc7221 */ /* 0x008fe20000000000 */
[----:B------:R-:W3:Y:S01]  /*e880*/  LDL.LU R0, [R1+0x210] ;  /* 0x0002100001007983 */ /* 0x000ee20000300800 */
[----:B------:R-:W-:Y:S01]  /*e890*/  FADD R209, R146, R209 ;  /* 0x000000d192d17221 */ /* 0x000fe20000000000 */
[----:B--2---:R-:W-:Y:S01]  /*e8a0*/  FADD R205, R150, R205 ;  /* 0x000000cd96cd7221 */ /* 0x004fe20000000000 */
[----:B------:R-:W-:Y:S01]  /*e8b0*/  FADD R208, R147, R208 ;  /* 0x000000d093d07221 */ /* 0x000fe20000000000 */
[----:B------:R-:W2:Y:S04]  /*e8c0*/  LDL.LU R119, [R1+0x1c0] ;  /* 0x0001c00001777983 */ /* 0x000ea80000300800 */
[----:B0-----:R-:W2:Y:S04]  /*e8d0*/  LDL.LU R2, [R1+0x214] ;  /* 0x0002140001027983 */ /* 0x001ea80000300800 */
        /* <DEDUP_REMOVED lines=29> */
[----:B------:R-:W2:Y:S01]  /*eab0*/  LDL.LU R147, [R1+0x250] ;  /* 0x0002500001937983 */ /* 0x000ea20000300800 */
[----:B----4-:R-:W-:-:S03]  /*eac0*/  FADD R148, R116, R148 ;  /* 0x0000009474947221 */ /* 0x010fc60000000000 */
[----:B------:R-:W4:Y:S04]  /*ead0*/  LDL.LU R116, [R1+0x4f8] ;  /* 0x0004f80001747983 */ /* 0x000f280000300800 */
[----:B------:R0:W-:Y:S01]  /*eae0*/  STL [R1+0x208], R148 ;  /* 0x0002089401007387 */ /* 0x0001e20000100800 */
[----:B-----5:R-:W-:-:S03]  /*eaf0*/  FADD R149, R117, R149 ;  /* 0x0000009575957221 */ /* 0x020fc60000000000 */
[----:B0-----:R-:W5:Y:S04]  /*eb00*/  LDL.LU R148, [R1+0x254] ;  /* 0x0002540001947983 */ /* 0x001f680000300800 */
[----:B------:R-:W4:Y:S04]  /*eb10*/  LDL.LU R117, [R1+0x4f4] ;  /* 0x0004f40001757983 */ /* 0x000f280000300800 */
[----:B------:R0:W-:Y:S04]  /*eb20*/  STL [R1+0x20c], R149 ;  /* 0x00020c9501007387 */ /* 0x0001e80000100800 */
[----:B0-----:R-:W4:Y:S01]  /*eb30*/  LDL.LU R149, [R1+0x258] ;  /* 0x0002580001957983 */ /* 0x001f220000300800 */
[----:B---3--:R-:W-:Y:S01]  /*eb40*/  FADD R0, R118, R0 ;  /* 0x0000000076007221 */ /* 0x008fe20000000000 */
[----:B--2---:R-:W-:-:S02]  /*eb50*/  FADD R2, R119, R2 ;  /* 0x0000000277027221 */ /* 0x004fc40000000000 */
[----:B------:R-:W2:Y:S01]  /*eb60*/  LDL.LU R118, [R1+0x4f0] ;  /* 0x0004f00001767983 */ /* 0x000ea20000300800 */
[----:B------:R-:W-:-:S03]  /*eb70*/  FADD R121, R120, R121 ;  /* 0x0000007978797221 */ /* 0x000fc60000000000 */
[----:B------:R0:W-:Y:S01]  /*eb80*/  STL [R1+0x210], R0 ;  /* 0x0002100001007387 */ /* 0x0001e20000100800 */
[----:B------:R-:W-:-:S03]  /*eb90*/  FADD R123, R122, R123 ;  /* 0x0000007b7a7b7221 */ /* 0x000fc60000000000 */
[----:B0-----:R-:W3:Y:S04]  /*eba0*/  LDL.LU R0, [R1+0x25c] ;  /* 0x00025c0001007983 */ /* 0x001ee80000300800 */
[----:B------:R-:W2:Y:S04]  /*ebb0*/  LDL.LU R119, [R1+0x4ec] ;  /* 0x0004ec0001777983 */ /* 0x000ea80000300800 */
[----:B------:R0:W-:Y:S01]  /*ebc0*/  STL [R1+0x214], R2 ;  /* 0x0002140201007387 */ /* 0x0001e20000100800 */
[----:B------:R-:W-:Y:S01]  /*ebd0*/  FADD R125, R124, R125 ;  /* 0x0000007d7c7d7221 */ /* 0x000fe20000000000 */
[----:B------:R-:W-:-:S02]  /*ebe0*/  FADD R127, R126, R127 ;  /* 0x0000007f7e7f7221 */ /* 0x000fc40000000000 */
[----:B0-----:R-:W2:Y:S04]  /*ebf0*/  LDL.LU R2, [R1+0x260] ;  /* 0x0002600001027983 */ /* 0x001ea80000300800 */
[----:B------:R-:W2:Y:S04]  /*ec00*/  LDL.LU R120, [R1+0x4e8] ;  /* 0x0004e80001787983 */ /* 0x000ea80000300800 */
[----:B------:R0:W-:Y:S01]  /*ec10*/  STL [R1+0x218], R121 ;  /* 0x0002187901007387 */ /* 0x0001e20000100800 */
[----:B------:R-:W-:-:S03]  /*ec20*/  FADD R129, R128, R129 ;  /* 0x0000008180817221 */ /* 0x000fc60000000000 */
        /* <DEDUP_REMOVED lines=42> */
[----:B------:R0:W-:Y:S04]  /*eed0*/  STL [R1+0x244], R144 ;  /* 0x0002449001007387 */ /* 0x0001e80000100800 */
[----:B0-----:R-:W2:Y:S04]  /*eee0*/  LDL.LU R144, [R1+0x278] ;  /* 0x0002780001907983 */ /* 0x001ea80000300800 */
[----:B------:R-:W2:Y:S04]  /*eef0*/  LDL.LU R138, [R1+0x4a0] ;  /* 0x0004a000018a7983 */ /* 0x000ea80000300800 */
[----:B------:R0:W-:Y:S04]  /*ef00*/  STL [R1+0x248], R145 ;  /* 0x0002489101007387 */ /* 0x0001e80000100800 */
[----:B0-----:R-:W2:Y:S04]  /*ef10*/  LDL.LU R145, [R1+0x27c] ;  /* 0x00027c0001917983 */ /* 0x001ea80000300800 */
[----:B------:R0:W-:Y:S01]  /*ef20*/  STL [R1+0x24c], R146 ;  /* 0x00024c9201007387 */ /* 0x0001e20000100800 */
[----:B-----5:R-:W-:-:S03]  /*ef30*/  FADD R148, R24, R148 ;  /* 0x0000009418947221 */ /* 0x020fc60000000000 */
[----:B0-----:R-:W5:Y:S04]  /*ef40*/  LDL.LU R146, [R1+0x280] ;  /* 0x0002800001927983 */ /* 0x001f680000300800 */
[----:B------:R0:W-:Y:S04]  /*ef50*/  STL [R1+0x250], R147 ;  /* 0x0002509301007387 */ /* 0x0001e80000100800 */
[----:B0-----:R-:W5:Y:S01]  /*ef60*/  LDL.LU R147, [R1+0x284] ;  /* 0x0002840001937983 */ /* 0x001f620000300800 */
[----:B----4-:R-:W-:-:S03]  /*ef70*/  FADD R149, R25, R149 ;  /* 0x0000009519957221 */ /* 0x010fc60000000000 */
[----:B------:R0:W-:Y:S04]  /*ef80*/  STL [R1+0x254], R148 ;  /* 0x0002549401007387 */ /* 0x0001e80000100800 */
[----:B0-----:R-:W4:Y:S04]  /*ef90*/  LDL.LU R148, [R1+0x288] ;  /* 0x0002880001947983 */ /* 0x001f280000300800 */
[----:B------:R0:W-:Y:S04]  /*efa0*/  STL [R1+0x258], R149 ;  /* 0x0002589501007387 */ /* 0x0001e80000100800 */
[----:B0-----:R-:W4:Y:S04]  /*efb0*/  LDL.LU R149, [R1+0x28c] ;  /* 0x00028c0001957983 */ /* 0x001f280000300800 */
[----:B------:R-:W4:Y:S01]  /*efc0*/  LDL.LU R150, [R1+0x290] ;  /* 0x0002900001967983 */ /* 0x000f220000300800 */
[----:B---3--:R-:W-:-:S03]  /*efd0*/  FADD R0, R26, R0 ;  /* 0x000000001a007221 */ /* 0x008fc60000000000 */
[----:B------:R-:W3:Y:S01]  /*efe0*/  LDL.LU R151, [R1+0x294] ;  /* 0x0002940001977983 */ /* 0x000ee20000300800 */
[----:B--2---:R-:W-:-:S03]  /*eff0*/  FADD R2, R27, R2 ;  /* 0x000000021b027221 */ /* 0x004fc60000000000 */
[----:B------:R0:W-:Y:S04]  /*f000*/  STL [R1+0x25c], R0 ;  /* 0x00025c0001007387 */ /* 0x0001e80000100800 */
[----:B------:R-:W2:Y:S04]  /*f010*/  LDL.LU R27, [R1+0x2c8] ;  /* 0x0002c800011b7983 */ /* 0x000ea80000300800 */
[----:B------:R-:W2:Y:S04]  /*f020*/  LDL.LU R26, [R1+0x2cc] ;  /* 0x0002cc00011a7983 */ /* 0x000ea80000300800 */
[----:B------:R1:W-:Y:S04]  /*f030*/  STL [R1+0x260], R2 ;  /* 0x0002600201007387 */ /* 0x0003e80000100800 */
[----:B------:R-:W2:Y:S04]  /*f040*/  LDL.LU R25, [R1+0x2d0] ;  /* 0x0002d00001197983 */ /* 0x000ea80000300800 */
[----:B------:R-:W2:Y:S04]  /*f050*/  LDL.LU R24, [R1+0x2d4] ;  /* 0x0002d40001187983 */ /* 0x000ea80000300800 */
[----:B0-----:R-:W2:Y:S04]  /*f060*/  LDL.LU R0, [R1+0x2d8] ;  /* 0x0002d80001007983 */ /* 0x001ea80000300800 */
[----:B-1----:R-:W2:Y:S01]  /*f070*/  LDL.LU R2, [R1+0x2dc] ;  /* 0x0002dc0001027983 */ /* 0x002ea20000300800 */
[----:B------:R-:W-:-:S05]  /*f080*/  FADD R139, R28, R139 ;  /* 0x0000008b1c8b7221 */ /* 0x000fca0000000000 */
[----:B------:R0:W-:Y:S04]  /*f090*/  STL [R1+0x264], R139 ;  /* 0x0002648b01007387 */ /* 0x0001e80000100800 */
[----:B0-----:R-:W2:Y:S01]  /*f0a0*/  LDL.LU R139, [R1+0x49c] ;  /* 0x00049c00018b7983 */ /* 0x001ea20000300800 */
[----:B------:R-:W-:-:S03]  /*f0b0*/  FADD R140, R29, R140 ;  /* 0x0000008c1d8c7221 */ /* 0x000fc60000000000 */
[----:B------:R-:W2:Y:S04]  /*f0c0*/  LDL.LU R28, [R1+0x2c4] ;  /* 0x0002c400011c7983 */ /* 0x000ea80000300800 */
        /* <DEDUP_REMOVED lines=20> */
[----:B------:R0:W-:Y:S01]  /*f210*/  STL [R1+0x27c], R145 ;  /* 0x00027c9101007387 */ /* 0x0001e20000100800 */
[----:B-----5:R-:W-:-:S03]  /*f220*/  FADD R146, R35, R146 ;  /* 0x0000009223927221 */ /* 0x020fc60000000000 */
[----:B0-----:R-:W5:Y:S04]  /*f230*/  LDL.LU R145, [R1+0x484] ;  /* 0x0004840001917983 */ /* 0x001f680000300800 */
[----:B------:R-:W5:Y:S04]  /*f240*/  LDL.LU R34, [R1+0x2ac] ;  /* 0x0002ac0001227983 */ /* 0x000f680000300800 */
[----:B------:R0:W-:Y:S01]  /*f250*/  STL [R1+0x280], R146 ;  /* 0x0002809201007387 */ /* 0x0001e20000100800 */
[----:B------:R-:W-:-:S03]  /*f260*/  FADD R147, R36, R147 ;  /* 0x0000009324937221 */ /* 0x000fc60000000000 */
[----:B0-----:R-:W5:Y:S04]  /*f270*/  LDL.LU R146, [R1+0x480] ;  /* 0x0004800001927983 */ /* 0x001f680000300800 */
[----:B------:R-:W5:Y:S01]  /*f280*/  LDL.LU R35, [R1+0x2a8] ;  /* 0x0002a80001237983 */ /* 0x000f620000300800 */
[----:B----4-:R-:W-:-:S03]  /*f290*/  FADD R148, R37, R148 ;  /* 0x0000009425947221 */ /* 0x010fc60000000000 */
[----:B------:R0:W-:Y:S04]  /*f2a0*/  STL [R1+0x284], R147 ;  /* 0x0002849301007387 */ /* 0x0001e80000100800 */
[----:B0-----:R-:W4:Y:S01]  /*f2b0*/  LDL.LU R147, [R1+0x47c] ;  /* 0x00047c0001937983 */ /* 0x001f220000300800 */
[----:B------:R-:W-:-:S03]  /*f2c0*/  FADD R149, R38, R149 ;  /* 0x0000009526957221 */ /* 0x000fc60000000000 */
[----:B------:R-:W4:Y:S01]  /*f2d0*/  LDL.LU R36, [R1+0x2a4] ;  /* 0x0002a40001247983 */ /* 0x000f220000300800 */
[----:B------:R-:W-:-:S03]  /*f2e0*/  FADD R150, R39, R150 ;  /* 0x0000009627967221 */ /* 0x000fc60000000000 */
[----:B------:R0:W-:Y:S04]  /*f2f0*/  STL [R1+0x288], R148 ;  /* 0x0002889401007387 */ /* 0x0001e80000100800 */
[----:B0-----:R-:W4:Y:S04]  /*f300*/  LDL.LU R148, [R1+0x478] ;  /* 0x0004780001947983 */ /* 0x001f280000300800 */
[----:B------:R-:W4:Y:S04]  /*f310*/  LDL.LU R37, [R1+0x2a0] ;  /* 0x0002a00001257983 */ /* 0x000f280000300800 */
[----:B------:R0:W-:Y:S04]  /*f320*/  STL [R1+0x28c], R149 ;  /* 0x00028c9501007387 */ /* 0x0001e80000100800 */
[----:B0-----:R-:W4:Y:S04]  /*f330*/  LDL.LU R149, [R1+0x474] ;  /* 0x0004740001957983 */ /* 0x001f280000300800 */
[----:B------:R-:W4:Y:S04]  /*f340*/  LDL.LU R38, [R1+0x29c] ;  /* 0x00029c0001267983 */ /* 0x000f280000300800 */
[----:B------:R0:W-:Y:S04]  /*f350*/  STL [R1+0x290], R150 ;  /* 0x0002909601007387 */ /* 0x0001e80000100800 */
[----:B0-----:R-:W4:Y:S04]  /*f360*/  LDL.LU R150, [R1+0x470] ;  /* 0x0004700001967983 */ /* 0x001f280000300800 */
[----:B------:R-:W4:Y:S01]  /*f370*/  LDL.LU R39, [R1+0x298] ;  /* 0x0002980001277983 */ /* 0x000f220000300800 */
[----:B---3--:R-:W-:-:S05]  /*f380*/  FADD R151, R40, R151 ;  /* 0x0000009728977221 */ /* 0x008fca0000000000 */
[----:B------:R0:W-:Y:S01]  /*f390*/  STL [R1+0x294], R151 ;  /* 0x0002949701007387 */ /* 0x0001e20000100800 */
[----:B--2---:R-:W-:-:S03]  /*f3a0*/  FADD R27, R53, R27 ;  /* 0x0000001b351b7221 */ /* 0x004fc60000000000 */
[----:B0-----:R-:W2:Y:S01]  /*f3b0*/  LDL.LU R151, [R1+0x46c] ;  /* 0x00046c0001977983 */ /* 0x001ea20000300800 */
        /* <DEDUP_REMOVED lines=11> */
[----:B-----5:R-:W-:Y:S01]  /*f470*/  FADD R34, R46, R34 ;  /* 0x000000222e227221 */ /* 0x020fe20000000000 */
[----:B------:R-:W-:Y:S01]  /*f480*/  FADD R35, R45, R35 ;  /* 0x000000232d237221 */ /* 0x000fe20000000000 */
[----:B----4-:R-:W-:Y:S01]  /*f490*/  FADD R36, R44, R36 ;  /* 0x000000242c247221 */ /* 0x010fe20000000000 */
[----:B------:R-:W-:Y:S01]  /*f4a0*/  FADD R37, R43, R37 ;  /* 0x000000252b257221 */ /* 0x000fe20000000000 */
[----:B------:R-:W-:Y:S01]  /*f4b0*/  FADD R38, R42, R38 ;  /* 0x000000262a267221 */ /* 0x000fe20000000000 */
[----:B------:R-:W-:-:S05]  /*f4c0*/  FADD R39, R41, R39 ;  /* 0x0000002729277221 */ /* 0x000fca0000000000 */
[----:B------:R0:W-:Y:S04]  /*f4d0*/  STL [R1+0x298], R39 ;  /* 0x0002982701007387 */ /* 0x0001e80000100800 */
        /* <DEDUP_REMOVED lines=14> */
[----:B------:R-:W2:Y:S04]  /*f5c0*/  LDL.LU R52, [R1+0x2e0] ;  /* 0x0002e00001347983 */ /* 0x000ea80000300800 */
[----:B------:R2:W-:Y:S04]  /*f5d0*/  STL [R1+0x2d4], R24 ;  /* 0x0002d41801007387 */ /* 0x0005e80000100800 */
[----:B------:R-:W2:Y:S04]  /*f5e0*/  LDL.LU R51, [R1+0x2e4] ;  /* 0x0002e40001337983 */ /* 0x000ea80000300800 */
[----:B------:R2:W-:Y:S04]  /*f5f0*/  STL [R1+0x2d8], R0 ;  /* 0x0002d80001007387 */ /* 0x0005e80000100800 */
        /* <DEDUP_REMOVED lines=13> */
[----:B-1----:R-:W2:Y:S04]  /*f6d0*/  LDL.LU R38, [R1+0x318] ;  /* 0x0003180001267983 */ /* 0x002ea80000300800 */
[----:B---3--:R-:W3:Y:S04]  /*f6e0*/  LDL.LU R37, [R1+0x31c] ;  /* 0x00031c0001257983 */ /* 0x008ee80000300800 */
[----:B----4-:R-:W4:Y:S04]  /*f6f0*/  LDL.LU R36, [R1+0x320] ;  /* 0x0003200001247983 */ /* 0x010f280000300800 */
[----:B-----5:R-:W5:Y:S04]  /*f700*/  LDL.LU R35, [R1+0x324] ;  /* 0x0003240001237983 */ /* 0x020f680000300800 */
[----:B--2---:R-:W2:Y:S04]  /*f710*/  LDL.LU R34, [R1+0x328] ;  /* 0x0003280001227983 */ /* 0x004ea80000300800 */
        /* <DEDUP_REMOVED lines=12> */
[----:B------:R-:W-:Y:S01]  /*f7e0*/  FADD R52, R59, R52 ;  /* 0x000000343b347221 */ /* 0x000fe20000000000 */
        /* <DEDUP_REMOVED lines=28> */
[----:B---3--:R-:W-:-:S03]  /*f9b0*/  FADD R37, R74, R37 ;  /* 0x000000254a257221 */ /* 0x008fc60000000000 */
[----:B------:R3:W-:Y:S01]  /*f9c0*/  STL [R1+0x318], R38 ;  /* 0x0003182601007387 */ /* 0x0007e20000100800 */
[----:B----4-:R-:W-:-:S03]  /*f9d0*/  FADD R36, R75, R36 ;  /* 0x000000244b247221 */ /* 0x010fc60000000000 */
[----:B------:R4:W-:Y:S01]  /*f9e0*/  STL [R1+0x31c], R37 ;  /* 0x00031c2501007387 */ /* 0x0009e20000100800 */
[----:B-----5:R-:W-:-:S03]  /*f9f0*/  FADD R35, R76, R35 ;  /* 0x000000234c237221 */ /* 0x020fc60000000000 */
[----:B------:R5:W-:Y:S01]  /*fa00*/  STL [R1+0x320], R36 ;  /* 0x0003202401007387 */ /* 0x000be20000100800 */
[----:B--2---:R-:W-:-:S03]  /*fa10*/  FADD R34, R77, R34 ;  /* 0x000000224d227221 */ /* 0x004fc60000000000 */
        /* <DEDUP_REMOVED lines=22> */
[----:B0-----:R-:W2:Y:S01]  /*fb80*/  LDL.LU R52, [R1+0x35c] ;  /* 0x00035c0001347983 */ /* 0x001ea20000300800 */
[----:B------:R-:W-:-:S03]  /*fb90*/  FADD R2, R89, R2 ;  /* 0x0000000259027221 */ /* 0x000fc60000000000 */
[----:B------:R0:W-:Y:S04]  /*fba0*/  STL [R1+0x350], R24 ;  /* 0x0003501801007387 */ /* 0x0001e80000100800 */
[----:B-1----:R-:W2:Y:S04]  /*fbb0*/  LDL.LU R51, [R1+0x360] ;  /* 0x0003600001337983 */ /* 0x002ea80000300800 */
        /* <DEDUP_REMOVED lines=181> */
[----:B------:R-:W-:Y:S01]  /*10710*/  FADD R0, R150, R0 ;  /* 0x0000000096007221 */ /* 0x000fe20000000000 */
[----:B------:R-:W-:-:S05]  /*10720*/  FADD R2, R2, R151 ;  /* 0x0000009702027221 */ /* 0x000fca0000000000 */
[----:B------:R1:W-:Y:S04]  /*10730*/  STL [R1+0x450], R2 ;  /* 0x0004500201007387 */ /* 0x0003e80000100800 */
[----:B------:R1:W-:Y:S04]  /*10740*/  STL [R1+0x448], R24 ;  /* 0x0004481801007387 */ /* 0x0003e80000100800 */
[----:B------:R1:W-:Y:S02]  /*10750*/  STL [R1+0x44c], R0 ;  /* 0x00044c0001007387 */ /* 0x0003e40000100800 */
.L_x_28:
[----:B-1----:R-:W1:Y:S02]  /*10760*/  LDC R0, c[0x0][0x28c] ;  /* 0x0000a300ff007b82 */ /* 0x002e640000000800 */
[----:B-1----:R-:W-:-:S13]  /*10770*/  ISETP.GE.AND P0, PT, R0, 0x1, PT ;  /* 0x000000010000780c */ /* 0x002fda0003f06270 */
[----:B------:R-:W-:Y:S05]  /*10780*/  @!P0 BRA `(.L_x_29) ;  /* 0x0000000000408947 */ /* 0x000fea0003800000 */
[----:B------:R-:W-:-:S06]  /*10790*/  UISETP.NE.AND UP0, UPT, UR24, 0x3, UPT ;  /* 0x000000031800788c */ /* 0x000fcc000bf05270 */
[----:B------:R-:W-:-:S13]  /*107a0*/  PLOP3.LUT P0, PT, PT, PT, UP0, 0x80, 0x0 ;  /* 0x000000000000781c */ /* 0x000fda0003f0f008 */
[----:B------:R-:W-:Y:S05]  /*107b0*/  @!P0 BRA `(.L_x_30) ;  /* 0x0000000000048947 */ /* 0x000fea0003800000 */
[----:B------:R-:W-:Y:S01]  /*107c0*/  BPT.TRAP 0x1 ;  /* 0x000000040000795c */ /* 0x000fe20000300000 */
.L_x_30:
[----:B------:R-:W-:-:S04]  /*107d0*/  UISETP.LT.AND UP0, UPT, UR9, 0x1, UPT ;  /* 0x000000010900788c */ /* 0x000fc8000bf01270 */
[----:B------:R-:W-:Y:S02]  /*107e0*/  USEL UR6, UR9, 0x1, UP0 ;  /* 0x0000000109067887 */ /* 0x000fe40008000000 */
[----:B------:R-:W-:Y:S02]  /*107f0*/  UISETP.GT.U32.AND UP0, UPT, UR13, 0x1, UPT ;  /* 0x000000010d00788c */ /* 0x000fe4000bf04070 */
[----:B------:R-:W-:-:S04]  /*10800*/  UIADD3 UR6, UR5, UR9, -UR6 ;  /* 0x0000000905067290 */ /* 0x000fc8000fffe806 */
[----:B------:R-:W-:Y:S01]  /*10810*/  USHF.L.U32 UR6, UR6, 0x3, URZ ;  /* 0x0000000306067899 */ /* 0x000fe2000800063f */
[----:B------:R-:W-:-:S03]  /*10820*/  PLOP3.LUT P0, PT, PT, PT, UP0, 0x80, 0x0 ;  /* 0x000000000000781c */ /* 0x000fc60003f0f008 */
[----:B------:R-:W-:-:S04]  /*10830*/  ULOP3.LUT UR6, UR6, 0x18, URZ, 0xc0, !UPT ;  /* 0x0000001806067892 */ /* 0x000fc8000f8ec03f */
[----:B------:R-:W-:-:S04]  /*10840*/  UIADD3 UR6, UR11, 0x20, UR6 ;  /* 0x000000200b067890 */ /* 0x000fc8000fffe006 */
[----:B------:R-:W-:-:S09]  /*10850*/  UPRMT UR6, URZ, 0x654, UR6 ;  /* 0x000006543f067896 */ /* 0x000fd20008000006 */
[----:B------:R-:W-:Y:S01]  /*10860*/  SYNCS.ARRIVE.TRANS64.RED.A1T0 RZ, [UR6], RZ ;  /* 0x000000ffffff79a7 */ /* 0x000fe20008100406 */
[----:B------:R-:W-:Y:S05]  /*10870*/  @P0 BRA `(.L_x_29) ;  /* 0x0000000000040947 */ /* 0x000fea0003800000 */
[----:B------:R-:W-:Y:S01]  /*10880*/  BPT.TRAP 0x1 ;  /* 0x000000040000795c */ /* 0x000fe20000300000 */
.L_x_29:
[----:B------:R-:W3:Y:S01]  /*10890*/  LDL.LU R27, [R1+0x460] ;  /* 0x00046000011b7983 */ /* 0x000ee20000300800 */
[----:B------:R-:W1:Y:S01]  /*108a0*/  LDC R24, c[0x0][0x288] ;  /* 0x0000a200ff187b82 */ /* 0x000e620000000800 */
[----:B------:R-:W-:Y:S02]  /*108b0*/  ULDC UR6, c[0x0][0x284] ;  /* 0x0000a10000067ab9 */ /* 0x000fe40000000800 */
[----:B------:R-:W4:Y:S01]  /*108c0*/  LDL.LU R25, [R1+0x45c] ;  /* 0x00045c0001197983 */ /* 0x000f220000300800 */
[----:B------:R-:W0:Y:S02]  /*108d0*/  S2R R26, SR_TID.X ;  /* 0x00000000001a7919 */ /* 0x000e240000002100 */
[----:B0-----:R-:W-:Y:S02]  /*108e0*/  LOP3.LUT R2, R26, 0x3, RZ, 0xc0, !PT ;  /* 0x000000031a027812 */ /* 0x001fe400078ec0ff */
[----:B------:R-:W-:-:S03]  /*108f0*/  SHF.R.U32.HI R34, RZ, 0x7, R26 ;  /* 0x00000007ff227819 */ /* 0x000fc6000001161a */
[----:B-1----:R-:W-:Y:S01]  /*10900*/  IMAD R2, R2, -0x2, R24 ;  /* 0xfffffffe02027824 */ /* 0x002fe200078e0218 */
[----:B------:R-:W-:-:S05]  /*10910*/  LOP3.LUT R34, R34, 0x1, RZ, 0xc0, !PT ;  /* 0x0000000122227812 */ /* 0x000fca00078ec0ff */
[----:B------:R-:W-:Y:S02]  /*10920*/  IMAD.SHL.U32 R35, R34, 0x40, RZ ;  /* 0x0000004022237824 */ /* 0x000fe400078e00ff */
[----:B------:R-:W-:-:S05]  /*10930*/  IMAD.SHL.U32 R32, R26, 0x2, RZ ;  /* 0x000000021a207824 */ /* 0x000fca00078e00ff */
[----:B------:R-:W-:Y:S01]  /*10940*/  LOP3.LUT R32, R32, 0x6, RZ, 0xc0, !PT ;  /* 0x0000000620207812 */ /* 0x000fe200078ec0ff */
[----:B------:R-:W-:Y:S02]  /*10950*/  IMAD.MOV.U32 R40, RZ, RZ, -0x1 ;  /* 0xffffffffff287424 */ /* 0x000fe400078e00ff */
[----:B----4-:R-:W-:-:S05]  /*10960*/  IMAD.SHL.U32 R0, R25, 0x100, RZ ;  /* 0x0000010019007824 */ /* 0x010fca00078e00ff */
[----:B------:R-:W-:Y:S01]  /*10970*/  ISETP.GE.AND P0, PT, R0, R24, PT ;  /* 0x000000180000720c */ /* 0x000fe20003f06270 */
[----:B------:R-:W-:Y:S01]  /*10980*/  IMAD.IADD R0, R2, 0x1, -R0 ;  /* 0x0000000102007824 */ /* 0x000fe200078e0a00 */
[----:B------:R-:W-:Y:S02]  /*10990*/  SHF.R.U32.HI R2, RZ, 0x2, R26 ;  /* 0x00000002ff027819 */ /* 0x000fe4000001161a */
[----:B------:R-:W-:Y:S02]  /*109a0*/  LOP3.LUT R24, R26, 0x60, RZ, 0xc0, !PT ;  /* 0x000000601a187812 */ /* 0x000fe400078ec0ff */
[----:B------:R-:W-:Y:S02]  /*109b0*/  LOP3.LUT R2, R2, 0x7, RZ, 0xc0, !PT ;  /* 0x0000000702027812 */ /* 0x000fe400078ec0ff */
[----:B------:R-:W-:Y:S02]  /*109c0*/  SHF.R.U32.HI R24, RZ, 0x1, R24 ;  /* 0x00000001ff187819 */ /* 0x000fe40000011618 */
[----:B------:R-:W-:-:S02]  /*109d0*/  LOP3.LUT R35, R35, 0x40, R2, 0xe2, !PT ;  /* 0x0000004023237812 */ /* 0x000fc400078ee202 */
[----:B------:R-:W-:-:S05]  /*109e0*/  IADD3 R2, RZ, -R24, -R2 ;  /* 0x80000018ff027210 */ /* 0x000fca0007ffe802 */
[----:B------:R-:W-:Y:S02]  /*109f0*/  IMAD R34, R34, -0x40, R2 ;  /* 0xffffffc022227824 */ /* 0x000fe400078e0202 */
[----:B---3--:R-:W-:-:S05]  /*10a00*/  IMAD.SHL.U32 R2, R27, 0x100, RZ ;  /* 0x000001001b027824 */ /* 0x008fca00078e00ff */
[C---:B------:R-:W-:Y:S01]  /*10a10*/  ISETP.GE.OR P0, PT, R2.reuse, UR6, P0 ;  /* 0x0000000602007c0c */ /* 0x040fe20008706670 */
[----:B------:R-:W-:Y:S01]  /*10a20*/  IMAD.WIDE R36, R27, 0x100, RZ ;  /* 0x000001001b247825 */ /* 0x000fe200078e02ff */
[----:B------:R-:W-:Y:S02]  /*10a30*/  IADD3 R34, -R2, UR6, R34 ;  /* 0x0000000602227c10 */ /* 0x000fe4000fffe122 */
[----:B------:R-:W-:Y:S02]  /*10a40*/  PRMT R32, R32, 0x6540, R25 ;  /* 0x0000654020207816 */ /* 0x000fe40000000019 */
[----:B------:R-:W-:-:S07]  /*10a50*/  LOP3.LUT R35, R36, R35, R24, 0xfe, !PT ;  /* 0x0000002324237212 */ /* 0x000fce00078efe18 */
[----:B------:R-:W-:Y:S05]  /*10a60*/  @P0 BRA `(.L_x_31) ;  /* 0x0000012400d40947 */ /* 0x000fea0003800000 */
[----:B------:R-:W0:Y:S01]  /*10a70*/  LDC.64 R28, c[0x0][0x5c8] ;  /* 0x00017200ff1c7b82 */ /* 0x000e220000000a00 */
[----:B------:R-:W-:Y:S01]  /*10a80*/  USHF.R.S32.HI UR8, URZ, 0x1f, UR10 ;  /* 0x0000001f3f087899 */ /* 0x000fe2000801140a */
[--C-:B------:R-:W-:Y:S01]  /*10a90*/  SHF.R.S32.HI R33, RZ, 0x1f, R32.reuse ;  /* 0x0000001fff217819 */ /* 0x100fe20000011420 */
[----:B------:R-:W-:Y:S01]  /*10aa0*/  ULDC.64 UR14, c[0x0][0x5d0] ;  /* 0x00017400000e7ab9 */ /* 0x000fe20000000a00 */
[----:B------:R-:W-:Y:S01]  /*10ab0*/  BSSY B0, `(.L_x_31) ;  /* 0x0001270000007945 */ /* 0x000fe20003800000 */
[----:B------:R-:W-:Y:S02]  /*10ac0*/  UIMAD UR6, UR8, UR14, URZ ;  /* 0x0000000e080672a4 */ /* 0x000fe4000f8e023f */
[----:B------:R-:W-:Y:S02]  /*10ad0*/  IMAD.U32 R26, RZ, RZ, UR14 ;  /* 0x0000000eff1a7e24 */ /* 0x000fe4000f8e00ff */
[----:B------:R-:W-:Y:S02]  /*10ae0*/  UIMAD UR6, UR10, UR15, UR6 ;  /* 0x0000000f0a0672a4 */ /* 0x000fe4000f8e0206 */
[----:B------:R-:W-:-:S04]  /*10af0*/  IMAD.WIDE.U32 R26, R26, UR10, R32 ;  /* 0x0000000a1a1a7c25 */ /* 0x000fc8000f8e0020 */
[----:B------:R-:W-:Y:S01]  /*10b00*/  VIADD R27, R27, UR6 ;  /* 0x000000061b1b7c36 */ /* 0x000fe20008000000 */
[----:B------:R-:W-:Y:S01]  /*10b10*/  ULDC.64 UR6, c[0x0][0x5c0] ;  /* 0x0001700000067ab9 */ /* 0x000fe20000000a00 */
[-C--:B0-----:R-:W-:Y:S01]  /*10b20*/  IMAD R2, R37, R28.reuse, RZ ;  /* 0x0000001c25027224 */ /* 0x081fe200078e02ff */
[----:B------:R-:W-:Y:S01]  /*10b30*/  SHF.L.U64.HI R38, R28, 0x3, R29 ;  /* 0x000000031c267819 */ /* 0x000fe2000001021d */
[----:B------:R-:W-:-:S04]  /*10b40*/  IMAD.WIDE.U32 R26, R35, R28, R26 ;  /* 0x0000001c231a7225 */ /* 0x000fc800078e001a */
[----:B------:R-:W-:Y:S01]  /*10b50*/  IMAD R2, R35, R29, R2 ;  /* 0x0000001d23027224 */ /* 0x000fe200078e0202 */
[C---:B------:R-:W-:Y:S01]  /*10b60*/  LEA R30, P2, R28.reuse, R26, 0x7 ;  /* 0x0000001a1c1e7211 */ /* 0x040fe200078438ff */
[----:B------:R-:W-:Y:S01]  /*10b70*/  IMAD.SHL.U32 R25, R28, 0x8, RZ ;  /* 0x000000081c197824 */ /* 0x000fe200078e00ff */
[----:B------:R-:W-:Y:S01]  /*10b80*/  IADD3 R24, P5, R26, UR6, RZ ;  /* 0x000000061a187c10 */ /* 0x000fe2000ffbe0ff */
[----:B------:R-:W-:-:S03]  /*10b90*/  IMAD.IADD R2, R27, 0x1, R2 ;  /* 0x000000011b027824 */ /* 0x000fc600078e0202 */
[----:B------:R-:W-:Y:S02]  /*10ba0*/  IADD3 R26, P0, P1, R26, UR6, R25 ;  /* 0x000000061a1a7c10 */ /* 0x000fe4000f91e019 */
[----:B------:R-:W-:Y:S02]  /*10bb0*/  LEA.HI.X R31, R28, R2, R29, 0x7, P2 ;  /* 0x000000021c1f7211 */ /* 0x000fe400010f3c1d */
[----:B------:R-:W-:Y:S02]  /*10bc0*/  IADD3 R28, P2, P3, R30, UR6, R25 ;  /* 0x000000061e1c7c10 */ /* 0x000fe4000fb5e019 */
[----:B------:R-:W-:Y:S02]  /*10bd0*/  IADD3.X R25, R2, UR7, RZ, P5, !PT ;  /* 0x0000000702197c10 */ /* 0x000fe4000affe4ff */
[----:B------:R-:W-:Y:S02]  /*10be0*/  FSETP.NEU.AND P5, PT, RZ, UR23, PT ;  /* 0x00000017ff007c0b */ /* 0x000fe4000bfad000 */
[----:B------:R-:W-:-:S02]  /*10bf0*/  IADD3 R30, P6, R30, UR6, RZ ;  /* 0x000000061e1e7c10 */ /* 0x000fc4000ffde0ff */
[C-C-:B------:R-:W-:Y:S02]  /*10c00*/  IADD3.X R29, R31.reuse, UR7, R38.reuse, P2, P3 ;  /* 0x000000071f1d7c10 */ /* 0x140fe400097e6426 */
[----:B------:R-:W-:Y:S02]  /*10c10*/  IADD3.X R27, R2, UR7, R38, P0, P1 ;  /* 0x00000007021b7c10 */ /* 0x000fe400087e2426 */
[----:B------:R-:W-:-:S05]  /*10c20*/  IADD3.X R31, R31, UR7, RZ, P6, !PT ;  /* 0x000000071f1f7c10 */ /* 0x000fca000b7fe4ff */
[----:B------:R-:W-:Y:S05]  /*10c30*/  @!P5 BRA `(.L_x_32) ;  /* 0x000000d800f8d947 */ /* 0x000fea0003800000 */
[----:B------:R-:W-:Y:S01]  /*10c40*/  ULDC.64 UR6, c[0x0][0x5b8] ;  /* 0x00016e0000067ab9 */ /* 0x000fe20000000a00 */
[----:B------:R-:W-:Y:S01]  /*10c50*/  BSSY B1, `(.L_x_33) ;  /* 0x0000013000017945 */ /* 0x000fe20003800000 */
[----:B------:R-:W-:Y:S01]  /*10c60*/  IMAD.U32 R2, RZ, RZ, UR6 ;  /* 0x00000006ff027e24 */ /* 0x000fe2000f8e00ff */
[----:B------:R-:W-:-:S03]  /*10c70*/  UIMAD UR6, UR8, UR6, URZ ;  /* 0x00000006080672a4 */ /* 0x000fc6000f8e023f */
[----:B------:R-:W-:Y:S01]  /*10c80*/  IMAD.WIDE.U32 R32, R2, UR10, R32 ;  /* 0x0000000a02207c25 */ /* 0x000fe2000f8e0020 */
[----:B------:R-:W-:-:S03]  /*10c90*/  UIMAD UR6, UR10, UR7, UR6 ;  /* 0x000000070a0672a4 */ /* 0x000fc6000f8e0206 */
[----:B------:R-:W-:Y:S01]  /*10ca0*/  IMAD.MOV.U32 R38, RZ, RZ, R32 ;  /* 0x000000ffff267224 */ /* 0x000fe200078e0020 */
[----:B------:R-:W-:Y:S02]  /*10cb0*/  ULDC.64 UR10, c[0x0][0x5a8] ;  /* 0x00016a00000a7ab9 */ /* 0x000fe40000000a00 */
[----:B------:R-:W-:Y:S01]  /*10cc0*/  VIADD R39, R33, UR6 ;  /* 0x0000000621277c36 */ /* 0x000fe20008000000 */
[----:B------:R-:W-:Y:S02]  /*10cd0*/  ULDC.64 UR6, c[0x0][0x5b0] ;  /* 0x00016c0000067ab9 */ /* 0x000fe40000000a00 */
[----:B------:R-:W-:Y:S02]  /*10ce0*/  IMAD R2, R37, UR6, RZ ;  /* 0x0000000625027c24 */ /* 0x000fe4000f8e02ff */
[----:B------:R-:W-:-:S04]  /*10cf0*/  IMAD.WIDE.U32 R32, R35, UR6, R38 ;  /* 0x0000000623207c25 */ /* 0x000fc8000f8e0026 */
[----:B------:R-:W-:Y:S01]  /*10d00*/  IMAD R2, R35, UR7, R2 ;  /* 0x0000000723027c24 */ /* 0x000fe2000f8e0202 */
[----:B------:R-:W-:-:S04]  /*10d10*/  IADD3 R32, P0, R32, UR10, RZ ;  /* 0x0000000a20207c10 */ /* 0x000fc8000ff1e0ff */
[--C-:B------:R-:W-:Y:S02]  /*10d20*/  IADD3.X R33, R33, UR11, R2.reuse, P0, !PT ;  /* 0x0000000b21217c10 */ /* 0x100fe400087fe402 */
[----:B------:R-:W-:Y:S02]  /*10d30*/  ISETP.GE.AND P0, PT, R34, 0x1, PT ;  /* 0x000000012200780c */ /* 0x000fe40003f06270 */
[----:B------:R-:W-:Y:S02]  /*10d40*/  PRMT R2, RZ, 0x7610, R2 ;  /* 0x00007610ff027816 */ /* 0x000fe40000000002 */
[----:B------:R-:W-:-:S13]  /*10d50*/  ISETP.LT.OR P1, PT, R0, 0x1, !P0 ;  /* 0x000000010000780c */ /* 0x000fda0004721670 */
[----:B------:R-:W-:Y:S05]  /*10d60*/  @P1 BRA `(.L_x_34) ;  /* 0x0000000000041947 */ /* 0x000fea0003800000 */
[----:B------:R0:W5:Y:S02]  /*10d70*/  LDG.E.U8 R2, desc[UR20][R32.64] ;  /* 0x0000001420027981 */ /* 0x000164000c1e1100 */
.L_x_34:
[----:B------:R-:W-:Y:S05]  /*10d80*/  BSYNC B1 ;  /* 0x0000000000017941 */ /* 0x000fea0003800000 */
.L_x_33:
[----:B-----5:R-:W-:Y:S01]  /*10d90*/  LOP3.LUT R2, R2, 0xff, RZ, 0xc0, !PT ;  /* 0x000000ff02027812 */ /* 0x020fe200078ec0ff */
[----:B------:R-:W-:Y:S03]  /*10da0*/  BSSY B1, `(.L_x_35) ;  /* 0x000000b000017945 */ /* 0x000fe60003800000 */
[----:B------:R-:W-:-:S05]  /*10db0*/  F2FP.F16.E4M3.UNPACK_B R2, R2 ;  /* 0x00000002ff02723e */ /* 0x000fca00020006ff */
[----:B------:R-:W-:-:S05]  /*10dc0*/  HADD2.F32 R2, -RZ, R2.H0_H0 ;  /* 0x20000002ff027230 */ /* 0x000fca0000004100 */
[----:B------:R-:W-:-:S04]  /*10dd0*/  FMUL R2, R2, UR23 ;  /* 0x0000001702027c20 */ /* 0x000fc80008400000 */
[--C-:B------:R-:W-:Y:S01]  /*10de0*/  FFMA R3, R3, UR22, R2.reuse ;  /* 0x0000001603037c23 */ /* 0x100fe20008000002 */
[----:B------:R-:W-:-:S04]  /*10df0*/  PRMT R2, RZ, 0x7610, R2 ;  /* 0x00007610ff027816 */ /* 0x000fc80000000002 */
[----:B------:R-:W-:-:S05]  /*10e00*/  F2FP.SATFINITE.E4M3.F32.PACK_AB_MERGE_C R3, RZ, R3, RZ ;  /* 0x00000003ff03723e */ /* 0x000fca00048070ff */
[----:B------:R1:W-:Y:S01]  /*10e10*/  @!P1 STG.E.U8 desc[UR20][R24.64], R3 ;  /* 0x0000000318009986 */ /* 0x0003e2000c101114 */
[----:B------:R-:W-:-:S13]  /*10e20*/  ISETP.LT.OR P1, PT, R0, 0x2, !P0 ;  /* 0x000000020000780c */ /* 0x000fda0004721670 */
[----:B-1----:R-:W-:Y:S05]  /*10e30*/  @P1 BRA `(.L_x_36) ;  /* 0x0000000000041947 */ /* 0x002fea0003800000 */
[----:B------:R1:W5:Y:S02]  /*10e40*/  LDG.E.U8 R2, desc[UR20][R32.64+0x1] ;  /* 0x0000011420027981 */ /* 0x000364000c1e1100 */
.L_x_36:
[----:B------:R-:W-:Y:S05]  /*10e50*/  BSYNC B1 ;  /* 0x0000000000017941 */ /* 0x000fea0003800000 */
.L_x_35:
[----:B-----5:R-:W-:Y:S01]  /*10e60*/  LOP3.LUT R2, R2, 0xff, RZ, 0xc0, !PT ;  /* 0x000000ff02027812 */ /* 0x020fe200078ec0ff */
[----:B------:R-:W-:Y:S03]  /*10e70*/  BSSY B1, `(.L_x_37) ;  /* 0x0000013000017945 */ /* 0x000fe60003800000 */
[----:B------:R-:W-:-:S05]  /*10e80*/  F2FP.F16.E4M3.UNPACK_B R2, R2 ;  /* 0x00000002ff02723e */ /* 0x000fca00020006ff */
[----:B------:R-:W-:-:S05]  /*10e90*/  HADD2.F32 R2, -RZ, R2.H0_H0 ;  /* 0x20000002ff027230 */ /* 0x000fca0000004100 */
[----:B------:R-:W-:-:S04]  /*10ea0*/  FMUL R2, R2, UR23 ;  /* 0x0000001702027c20 */ /* 0x000fc80008400000 */
[----:B------:R-:W-:-:S05]  /*10eb0*/  FFMA R4, R4, UR22, R2 ;  /* 0x0000001604047c23 */ /* 0x000fca0008000002 */
[----:B------:R-:W-:-:S05]  /*10ec0*/  F2FP.SATFINITE.E4M3.F32.PACK_AB_MERGE_C R4, RZ, R4, RZ ;  /* 0x00000004ff04723e */ /* 0x000fca00048070ff */
[----:B------:R3:W-:Y:S01]  /*10ed0*/  @!P1 STG.E.U8 desc[UR20][R24.64+0x1], R4 ;  /* 0x0000010418009986 */ /* 0x0007e2000c101114 */
[----:B------:R-:W-:-:S05]  /*10ee0*/  IADD3 R2, P1, R35, 0x8, RZ ;  /* 0x0000000823027810 */ /* 0x000fca0007f3e0ff */
[----:B------:R-:W-:-:S04]  /*10ef0*/  IMAD.X R3, RZ, RZ, R37, P1 ;  /* 0x000000ffff037224 */ /* 0x000fc800008e0625 */
[----:B------:R-:W-:-:S04]  /*10f00*/  IMAD R3, R3, UR6, RZ ;  /* 0x0000000603037c24 */ /* 0x000fc8000f8e02ff */
[C---:B---3--:R-:W-:Y:S02]  /*10f10*/  IMAD R4, R2.reuse, UR7, R3 ;  /* 0x0000000702047c24 */ /* 0x048fe4000f8e0203 */
[----:B------:R-:W-:-:S03]  /*10f20*/  IMAD.WIDE.U32 R2, R2, UR6, R38 ;  /* 0x0000000602027c25 */ /* 0x000fc6000f8e0026 */
[----:B------:R-:W-:-:S04]  /*10f30*/  IADD3 R2, P1, R2, UR10, RZ ;  /* 0x0000000a02027c10 */ /* 0x000fc8000ff3e0ff */
[--C-:B------:R-:W-:Y:S02]  /*10f40*/  IADD3.X R3, R3, UR11, R4.reuse, P1, !PT ;  /* 0x0000000b03037c10 */ /* 0x100fe40008ffe404 */
[----:B------:R-:W-:Y:S02]  /*10f50*/  ISETP.GE.AND P1, PT, R34, 0x9, PT ;  /* 0x000000092200780c */ /* 0x000fe40003f26270 */
[----:B------:R-:W-:Y:S02]  /*10f60*/  PRMT R4, RZ, 0x7610, R4 ;  /* 0x00007610ff047816 */ /* 0x000fe40000000004 */
[----:B------:R-:W-:-:S13]  /*10f70*/  ISETP.LT.OR P2, PT, R0, 0x1, !P1 ;  /* 0x000000010000780c */ /* 0x000fda0004f41670 */
[----:B------:R-:W-:Y:S05]  /*10f80*/  @P2 BRA `(.L_x_38) ;  /* 0x0000000000042947 */ /* 0x000fea0003800000 */
[----:B------:R3:W5:Y:S02]  /*10f90*/  LDG.E.U8 R4, desc[UR20][R2.64] ;  /* 0x0000001402047981 */ /* 0x000764000c1e1100 */
.L_x_38:
[----:B------:R-:W-:Y:S05]  /*10fa0*/  BSYNC B1 ;  /* 0x0000000000017941 */ /* 0x000fea0003800000 */
.L_x_37:
        /* <DEDUP_REMOVED lines=10> */
[----:B----4-:R-:W-:Y:S05]  /*11050*/  @P2 BRA `(.L_x_40) ;  /* 0x0000000000042947 */ /* 0x010fea0003800000 */
[----:B------:R4:W5:Y:S02]  /*11060*/  LDG.E.U8 R4, desc[UR20][R2.64+0x1] ;  /* 0x0000011402047981 */ /* 0x000964000c1e1100 */
.L_x_40:
[----:B------:R-:W-:Y:S05]  /*11070*/  BSYNC B1 ;  /* 0x0000000000017941 */ /* 0x000fea0003800000 */
.L_x_39:
[----:B-----5:R-:W-:Y:S01]  /*11080*/  LOP3.LUT R4, R4, 0xff, RZ, 0xc0, !PT ;  /* 0x000000ff04047812 */ /* 0x020fe200078ec0ff */
[----:B------:R-:W-:Y:S01]  /*11090*/  BSSY B1, `(.L_x_41) ;  /* 0x000000b000017945 */ /* 0x000fe20003800000 */
[----:B------:R-:W-:Y:S02]  /*110a0*/  ISETP.LT.OR P3, PT, R0, 0x9, !P0 ;  /* 0x000000090000780c */ /* 0x000fe40004761670 */
[----:B------:R-:W-:-:S05]  /*110b0*/  F2FP.F16.E4M3.UNPACK_B R4, R4 ;  /* 0x00000004ff04723e */ /* 0x000fca00020006ff */
[----:B------:R-:W-:-:S05]  /*110c0*/  HADD2.F32 R4, -RZ, R4.H0_H0 ;  /* 0x20000004ff047230 */ /* 0x000fca0000004100 */
[----:B------:R-:W-:-:S04]  /*110d0*/  FMUL R4, R4, UR23 ;  /* 0x0000001704047c20 */ /* 0x000fc80008400000 */
[--C-:B------:R-:W-:Y:S01]  /*110e0*/  FFMA R6, R6, UR22, R4.reuse ;  /* 0x0000001606067c23 */ /* 0x100fe20008000004 */
[----:B------:R-:W-:-:S04]  /*110f0*/  PRMT R4, RZ, 0x7610, R4 ;  /* 0x00007610ff047816 */ /* 0x000fc80000000004 */
[----:B------:R-:W-:-:S05]  /*11100*/  F2FP.SATFINITE.E4M3.F32.PACK_AB_MERGE_C R6, RZ, R6, RZ ;  /* 0x00000006ff06723e */ /* 0x000fca00048070ff */
[----:B------:R0:W-:Y:S01]  /*11110*/  @!P2 STG.E.U8 desc[UR20][R26.64+0x1], R6 ;  /* 0x000001061a00a986 */ /* 0x0001e2000c101114 */
[----:B------:R-:W-:Y:S05]  /*11120*/  @P3 BRA `(.L_x_42) ;  /* 0x0000000000043947 */ /* 0x000fea0003800000 */
[----:B------:R0:W5:Y:S02]  /*11130*/  LDG.E.U8 R4, desc[UR20][R32.64+0x8] ;  /* 0x0000081420047981 */ /* 0x000164000c1e1100 */
.L_x_42:
[----:B------:R-:W-:Y:S05]  /*11140*/  BSYNC B1 ;  /* 0x0000000000017941 */ /* 0x000fea0003800000 */
.L_x_41:
        /* <DEDUP_REMOVED lines=12> */
.L_x_44:
[----:B------:R-:W-:Y:S05]  /*11210*/  BSYNC B1 ;  /* 0x0000000000017941 */ /* 0x000fea0003800000 */
.L_x_43:
        /* <DEDUP_REMOVED lines=12> */
.L_x_46:
[----:B------:R-:W-:Y:S05]  /*112e0*/  BSYNC B1 ;  /* 0x0000000000017941 */ /* 0x000fea0003800000 */
.L_x_45:
        /* <DEDUP_REMOVED lines=12> */
.L_x_48:
[----:B------:R-:W-:Y:S05]  /*113b0*/  BSYNC B1 ;  /* 0x0000000000017941 */ /* 0x000fea0003800000 */
.L_x_47:
        /* <DEDUP_REMOVED lines=12> */
.L_x_50:
[----:B------:R-:W-:Y:S05]  /*11480*/  BSYNC B1 ;  /* 0x0000000000017941 */ /* 0x000fea0003800000 */
.L_x_49:
        /* <DEDUP_REMOVED lines=12> */
.L_x_52:
[----:B------:R-:W-:Y:S05]  /*11550*/  BSYNC B1 ;  /* 0x0000000000017941 */ /* 0x000fea0003800000 */
.L_x_51:
        /* <DEDUP_REMOVED lines=12> */
.L_x_54:
[----:B------:R-:W-:Y:S05]  /*11620*/  BSYNC B1 ;  /* 0x0000000000017941 */ /* 0x000fea0003800000 */
.L_x_53:
        /* <DEDUP_REMOVED lines=12> */
.L_x_56:
[----:B------:R-:W-:Y:S05]  /*116f0*/  BSYNC B1 ;  /* 0x0000000000017941 */ /* 0x000fea0003800000 */
.L_x_55:
        /* <DEDUP_REMOVED lines=12> */
.L_x_58:
[----:B------:R-:W-:Y:S05]  /*117c0*/  BSYNC B1 ;  /* 0x0000000000017941 */ /* 0x000fea0003800000 */
.L_x_57:
        /* <DEDUP_REMOVED lines=12> */
.L_x_60:
[----:B------:R-:W-:Y:S05]  /*11890*/  BSYNC B1 ;  /* 0x0000000000017941 */ /* 0x000fea0003800000 */
.L_x_59:
        /* <DEDUP_REMOVED lines=12> */
.L_x_62:
[----:B------:R-:W-:Y:S05]  /*11960*/  BSYNC B1 ;  /* 0x0000000000017941 */ /* 0x000fea0003800000 */
.L_x_61:
        /* <DEDUP_REMOVED lines=12> */
.L_x_64:
[----:B------:R-:W-:Y:S05]  /*11a30*/  BSYNC B1 ;  /* 0x0000000000017941 */ /* 0x000fea0003800000 */
.L_x_63:
        /* <DEDUP_REMOVED lines=12> */
.L_x_66:
[----:B------:R-:W-:Y:S05]  /*11b00*/  BSYNC B1 ;  /* 0x0000000000017941 */ /* 0x000fea0003800000 */
.L_x_65:
        /* <DEDUP_REMOVED lines=12> */
.L_x_68:
[----:B------:R-:W-:Y:S05]  /*11bd0*/  BSYNC B1 ;  /* 0x0000000000017941 */ /* 0x000fea0003800000 */
.L_x_67:
        /* <DEDUP_REMOVED lines=12> */
.L_x_70:
[----:B------:R-:W-:Y:S05]  /*11ca0*/  BSYNC B1 ;  /* 0x0000000000017941 */ /* 0x000fea0003800000 */
.L_x_69:
        /* <DEDUP_REMOVED lines=12> */
.L_x_72:
[----:B------:R-:W-:Y:S05]  /*11d70*/  BSYNC B1 ;  /* 0x0000000000017941 */ /* 0x000fea0003800000 */
.L_x_71:
        /* <DEDUP_REMOVED lines=12> */
.L_x_74:
[----:B------:R-:W-:Y:S05]  /*11e40*/  BSYNC B1 ;  /* 0x0000000000017941 */ /* 0x000fea0003800000 */
.L_x_73:
        /* <DEDUP_REMOVED lines=12> */
.L_x_76:
[----:B------:R-:W-:Y:S05]  /*11f10*/  BSYNC B1 ;  /* 0x0000000000017941 */ /* 0x000fea0003800000 */
.L_x_75:
        /* <DEDUP_REMOVED lines=12> */
.L_x_78:
[----:B------:R-:W-:Y:S05]  /*11fe0*/  BSYNC B1 ;  /* 0x0000000000017941 */ /* 0x000fea0003800000 */
.L_x_77:
        /* <DEDUP_REMOVED lines=12> */
.L_x_80:
[----:B------:R-:W-:Y:S05]  /*120b0*/  BSYNC B1 ;  /* 0x0000000000017941 */ /* 0x000fea0003800000 */
.L_x_79:
        /* <DEDUP_REMOVED lines=12> */
.L_x_82:
[----:B------:R-:W-:Y:S05]  /*12180*/  BSYNC B1 ;  /* 0x0000000000017941 */ /* 0x000fea0003800000 */
.L_x_81:
        /* <DEDUP_REMOVED lines=12> */
.L_x_84:
[----:B------:R-:W-:Y:S05]  /*12250*/  BSYNC B1 ;  /* 0x0000000000017941 */ /* 0x000fea0003800000 */
.L_x_83:
        /* <DEDUP_REMOVED lines=12> */
.L_x_86:
[----:B------:R-:W-:Y:S05]  /*12320*/  BSYNC B1 ;  /* 0x0000000000017941 */ /* 0x000fea0003800000 */
.L_x_85:
        /* <DEDUP_REMOVED lines=12> */
.L_x_88:
[----:B------:R-:W-:Y:S05]  /*123f0*/  BSYNC B1 ;  /* 0x0000000000017941 */ /* 0x000fea0003800000 */
.L_x_87:
        /* <DEDUP_REMOVED lines=12> */
.L_x_90:
[----:B------:R-:W-:Y:S05]  /*124c0*/  BSYNC B1 ;  /* 0x0000000000017941 */ /* 0x000fea0003800000 */
.L_x_89:
        /* <DEDUP_REMOVED lines=12> */
.L_x_92:
[----:B------:R-:W-:Y:S05]  /*12590*/  BSYNC B1 ;  /* 0x0000000000017941 */ /* 0x000fea0003800000 */
.L_x_91:
        /* <DEDUP_REMOVED lines=12> */
.L_x_94:
[----:B------:R-:W-:Y:S05]  /*12660*/  BSYNC B1 ;  /* 0x0000000000017941 */ /* 0x000fea0003800000 */
.L_x_93:
        /* <DEDUP_REMOVED lines=12> */
.L_x_96:
[----:B------:R-:W-:Y:S05]  /*12730*/  BSYNC B1 ;  /* 0x0000000000017941 */ /* 0x000fea0003800000 */
.L_x_95:
        /* <DEDUP_REMOVED lines=12> */
.L_x_98:
[----:B------:R-:W-:Y:S05]  /*12800*/  BSYNC B1 ;  /* 0x0000000000017941 */ /* 0x000fea0003800000 */
.L_x_97:
        /* <DEDUP_REMOVED lines=12> */
.L_x_100:
[----:B------:R-:W-:Y:S05]  /*128d0*/  BSYNC B1 ;  /* 0x0000000000017941 */ /* 0x000fea0003800000 */
.L_x_99:
        /* <DEDUP_REMOVED lines=12> */
.L_x_102:
[----:B------:R-:W-:Y:S05]  /*129a0*/  BSYNC B1 ;  /* 0x0000000000017941 */ /* 0x000fea0003800000 */
.L_x_101:
        /* <DEDUP_REMOVED lines=12> */
.L_x_104:
[----:B------:R-:W-:Y:S05]  /*12a70*/  BSYNC B1 ;  /* 0x0000000000017941 */ /* 0x000fea0003800000 */
.L_x_103:
        /* <DEDUP_REMOVED lines=12> */
.L_x_106:
[----:B------:R-:W-:Y:S05]  /*12b40*/  BSYNC B1 ;  /* 0x0000000000017941 */ /* 0x000fea0003800000 */
.L_x_105:
        /* <DEDUP_REMOVED lines=12> */
.L_x_108:
[----:B------:R-:W-:Y:S05]  /*12c10*/  BSYNC B1 ;  /* 0x0000000000017941 */ /* 0x000fea0003800000 */
.L_x_107:
        /* <DEDUP_REMOVED lines=12> */
.L_x_110:
[----:B------:R-:W-:Y:S05]  /*12ce0*/  BSYNC B1 ;  /* 0x0000000000017941 */ /* 0x000fea0003800000 */
.L_x_109:
        /* <DEDUP_REMOVED lines=12> */
.L_x_112:
[----:B------:R-:W-:Y:S05]  /*12db0*/  BSYNC B1 ;  /* 0x0000000000017941 */ /* 0x000fea0003800000 */
.L_x_111:
        /* <DEDUP_REMOVED lines=12> */
.L_x_114:
[----:B------:R-:W-:Y:S05]  /*12e80*/  BSYNC B1 ;  /* 0x0000000000017941 */ /* 0x000fea0003800000 */
.L_x_113:
[----:B-----5:R-:W-:Y:S01]  /*12e90*/  LOP3.LUT R4, R4, 0xff, RZ, 0xc0, !PT ;  /* 0x000000ff04047812 */ /* 0x020fe200078ec0ff */
[----:B------:R-:W-:Y:S01]  /*12ea0*/  BSSY B1, `(.L_x_115) ;  /* 0x000000b000017945 */ /* 0x000fe20003800000 */
[----:B------:R-:W-:Y:S02]  /*12eb0*/  ISETP.LT.OR P2, PT, R0, 0x52, !P0 ;  /* 0x000000520000780c */ /* 0x000fe40004741670 */
[----:B------:R-:W-:-:S05]  /*12ec0*/  F2FP.F16.E4M3.UNPACK_B R4, R4 ;  /* 0x00000004ff04723e */ /* 0x000fca00020006ff */
[----:B------:R-:W-:-:S05]  /*12ed0*/  HADD2.F32 R4, -RZ, R4.H0_H0 ;  /* 0x20000004ff047230 */ /* 0x000fca0000004100 */
[----:B------:R-:W-:-:S04]  /*12ee0*/  FMUL R4, R4, UR23 ;  /* 0x0000001704047c20 */ /* 0x000fc80008400000 */
[----:B------:R-:W-:-:S05]  /*12ef0*/  FFMA R4, R171, UR22, R4 ;  /* 0x00000016ab047c23 */ /* 0x000fca0008000004 */
[----:B------:R-:W-:Y:S02]  /*12f00*/  F2FP.SATFINITE.E4M3.F32.PACK_AB_MERGE_C R5, RZ, R4, RZ ;  /* 0x00000004ff05723e */ /* 0x000fe400048070ff */
[----:B------:R-:W-:-:S03]  /*12f10*/  PRMT R4, RZ, 0x7610, R4 ;  /* 0x00007610ff047816 */ /* 0x000fc60000000004 */
[----:B------:R0:W-:Y:S01]  /*12f20*/  @!P3 STG.E.U8 desc[UR20][R24.64+0x50], R5 ;  /* 0x000050051800b986 */ /* 0x0001e2000c101114 */
[----:B------:R-:W-:Y:S05]  /*12f30*/  @P2 BRA `(.L_x_116) ;  /* 0x0000000000042947 */ /* 0x000fea0003800000 */
[----:B------:R0:W5:Y:S02]  /*12f40*/  LDG.E.U8 R4, desc[UR20][R32.64+0x51] ;  /* 0x0000511420047981 */ /* 0x000164000c1e1100 */
.L_x_116:
[----:B------:R-:W-:Y:S05]  /*12f50*/  BSYNC B1 ;  /* 0x0000000000017941 */ /* 0x000fea0003800000 */
.L_x_115:
[----:B-----5:R-:W-:Y:S01]  /*12f60*/  LOP3.LUT R4, R4, 0xff, RZ, 0xc0, !PT ;  /* 0x000000ff04047812 */ /* 0x020fe200078ec0ff */
[----:B------:R-:W-:Y:S01]  /*12f70*/  BSSY B1, `(.L_x_117) ;  /* 0x000000b000017945 */ /* 0x000fe20003800000 */
[----:B------:R-:W-:Y:S02]  /*12f80*/  ISETP.LT.OR P3, PT, R0, 0x51, !P1 ;  /* 0x000000510000780c */ /* 0x000fe40004f61670 */
[----:B------:R-:W-:-:S05]  /*12f90*/  F2FP.F16.E4M3.UNPACK_B R4, R4 ;  /* 0x00000004ff04723e */ /* 0x000fca00020006ff */
[----:B------:R-:W-:-:S05]  /*12fa0*/  HADD2.F32 R4, -RZ, R4.H0_H0 ;  /* 0x20000004ff047230 */ /* 0x000fca0000004100 */
[----:B------:R-:W-:-:S04]  /*12fb0*/  FMUL R4, R4, UR23 ;  /* 0x0000001704047c20 */ /* 0x000fc80008400000 */
[----:B------:R-:W-:-:S05]  /*12fc0*/  FFMA R4, R172, UR22, R4 ;  /* 0x00000016ac047c23 */ /* 0x000fca0008000004 */
[----:B0-----:R-:W-:Y:S02]  /*12fd0*/  F2FP.SATFINITE.E4M3.F32.PACK_AB_MERGE_C R5, RZ, R4, RZ ;  /* 0x00000004ff05723e */ /* 0x001fe400048070ff */
[----:B------:R-:W-:-:S03]  /*12fe0*/  PRMT R4, RZ, 0x7610, R4 ;  /* 0x00007610ff047816 */ /* 0x000fc60000000004 */
[----:B------:R0:W-:Y:S01]  /*12ff0*/  @!P2 STG.E.U8 desc[UR20][R24.64+0x51], R5 ;  /* 0x000051051800a986 */ /* 0x0001e2000c101114 */
[----:B------:R-:W-:Y:S05]  /*13000*/  @P3 BRA `(.L_x_118) ;  /* 0x0000000000043947 */ /* 0x000fea0003800000 */
[----:B------:R0:W5:Y:S02]  /*13010*/  LDG.E.U8 R4, desc[UR20][R2.64+0x50] ;  /* 0x0000501402047981 */ /* 0x000164000c1e1100 */
.L_x_118:
[----:B------:R-:W-:Y:S05]  /*13020*/  BSYNC B1 ;  /* 0x0000000000017941 */ /* 0x000fea0003800000 */
.L_x_117:
        /* <DEDUP_REMOVED lines=12> */
.L_x_120:
[----:B------:R-:W-:Y:S05]  /*130f0*/  BSYNC B1 ;  /* 0x0000000000017941 */ /* 0x000fea0003800000 */
.L_x_119:
[----:B-----5:R-:W-:Y:S01]  /*13100*/  LOP3.LUT R4, R4, 0xff, RZ, 0xc0, !PT ;  /* 0x000000ff04047812 */ /* 0x020fe200078ec0ff */
[----:B------:R-:W-:Y:S01]  /*13110*/  BSSY B1, `(.L_x_121) ;  /* 0x000000b000017945 */ /* 0x000fe20003800000 */
[----:B------:R-:W-:Y:S02]  /*13120*/  ISETP.LT.OR P3, PT, R0, 0x59, !P0 ;  /* 0x000000590000780c */ /* 0x000fe40004761670 */
[----:B------:R-:W-:-:S05]  /*13130*/  F2FP.F16.E4M3.UNPACK_B R4, R4 ;  /* 0x00000004ff04723e */ /* 0x000fca00020006ff */
[----:B------:R-:W-:-:S05]  /*13140*/  HADD2.F32 R4, -RZ, R4.H0_H0 ;  /* 0x20000004ff047230 */ /* 0x000fca0000004100 */
[----:B0-----:R-:W-:Y:S01]  /*13150*/  FMUL R5, R4, UR23 ;  /* 0x0000001704057c20 */ /* 0x001fe20008400000 */
[----:B------:R-:W-:-:S03]  /*13160*/  PRMT R4, RZ, 0x7610, R4 ;  /* 0x00007610ff047816 */ /* 0x000fc60000000004 */
[----:B------:R-:W-:-:S05]  /*13170*/  FFMA R5, R174, UR22, R5 ;  /* 0x00000016ae057c23 */ /* 0x000fca0008000005 */
[----:B------:R-:W-:-:S05]  /*13180*/  F2FP.SATFINITE.E4M3.F32.PACK_AB_MERGE_C R5, RZ, R5, RZ ;  /* 0x00000005ff05723e */ /* 0x000fca00048070ff */
[----:B------:R0:W-:Y:S01]  /*13190*/  @!P2 STG.E.U8 desc[UR20][R26.64+0x51], R5 ;  /* 0x000051051a00a986 */ /* 0x0001e2000c101114 */
[----:B------:R-:W-:Y:S05]  /*131a0*/  @P3 BRA `(.L_x_122) ;  /* 0x0000000000043947 */ /* 0x000fea0003800000 */
[----:B------:R0:W5:Y:S02]  /*131b0*/  LDG.E.U8 R4, desc[UR20][R32.64+0x58] ;  /* 0x0000581420047981 */ /* 0x000164000c1e1100 */
.L_x_122:
[----:B------:R-:W-:Y:S05]  /*131c0*/  BSYNC B1 ;  /* 0x0000000000017941 */ /* 0x000fea0003800000 */
.L_x_121:
        /* <DEDUP_REMOVED lines=12> */
.L_x_124:
[----:B------:R-:W-:Y:S05]  /*13290*/  BSYNC B1 ;  /* 0x0000000000017941 */ /* 0x000fea0003800000 */
.L_x_123:
        /* <DEDUP_REMOVED lines=12> */
.L_x_126:
[----:B------:R-:W-:Y:S05]  /*13360*/  BSYNC B1 ;  /* 0x0000000000017941 */ /* 0x000fea0003800000 */
.L_x_125:
        /* <DEDUP_REMOVED lines=12> */
.L_x_128:
[----:B------:R-:W-:Y:S05]  /*13430*/  BSYNC B1 ;  /* 0x0000000000017941 */ /* 0x000fea0003800000 */
.L_x_127:
        /* <DEDUP_REMOVED lines=12> */
.L_x_130:
[----:B------:R-:W-:Y:S05]  /*13500*/  BSYNC B1 ;  /* 0x0000000000017941 */ /* 0x000fea0003800000 */
.L_x_129:
        /* <DEDUP_REMOVED lines=12> */
.L_x_132:
[----:B------:R-:W-:Y:S05]  /*135d0*/  BSYNC B1 ;  /* 0x0000000000017941 */ /* 0x000fea0003800000 */
.L_x_131:
        /* <DEDUP_REMOVED lines=12> */
.L_x_134:
[----:B------:R-:W-:Y:S05]  /*136a0*/  BSYNC B1 ;  /* 0x0000000000017941 */ /* 0x000fea0003800000 */
.L_x_133:
        /* <DEDUP_REMOVED lines=12> */
.L_x_136:
[----:B------:R-:W-:Y:S05]  /*13770*/  BSYNC B1 ;  /* 0x0000000000017941 */ /* 0x000fea0003800000 */
.L_x_135:
        /* <DEDUP_REMOVED lines=12> */
.L_x_138:
[----:B------:R-:W-:Y:S05]  /*13840*/  BSYNC B1 ;  /* 0x0000000000017941 */ /* 0x000fea0003800000 */
.L_x_137:
        /* <DEDUP_REMOVED lines=12> */
.L_x_140:
[----:B------:R-:W-:Y:S05]  /*13910*/  BSYNC B1 ;  /* 0x0000000000017941 */ /* 0x000fea0003800000 */
.L_x_139:
        /* <DEDUP_REMOVED lines=12> */
.L_x_142:
[----:B------:R-:W-:Y:S05]  /*139e0*/  BSYNC B1 ;  /* 0x0000000000017941 */ /* 0x000fea0003800000 */
.L_x_141:
        /* <DEDUP_REMOVED lines=12> */
.L_x_144:
[----:B------:R-:W-:Y:S05]  /*13ab0*/  BSYNC B1 ;  /* 0x0000000000017941 */ /* 0x000fea0003800000 */
.L_x_143:
        /* <DEDUP_REMOVED lines=12> */
.L_x_146:
[----:B------:R-:W-:Y:S05]  /*13b80*/  BSYNC B1 ;  /* 0x0000000000017941 */ /* 0x000fea0003800000 */
.L_x_145:
        /* <DEDUP_REMOVED lines=12> */
.L_x_148:
[----:B------:R-:W-:Y:S05]  /*13c50*/  BSYNC B1 ;  /* 0x0000000000017941 */ /* 0x000fea0003800000 */
.L_x_147:
        /* <DEDUP_REMOVED lines=12> */
.L_x_150:
[----:B------:R-:W-:Y:S05]  /*13d20*/  BSYNC B1 ;  /* 0x0000000000017941 */ /* 0x000fea0003800000 */
.L_x_149:
        /* <DEDUP_REMOVED lines=12> */
.L_x_152:
[----:B------:R-:W-:Y:S05]  /*13df0*/  BSYNC B1 ;  /* 0x0000000000017941 */ /* 0x000fea0003800000 */
.L_x_151:
        /* <DEDUP_REMOVED lines=12> */
.L_x_154:
[----:B------:R-:W-:Y:S05]  /*13ec0*/  BSYNC B1 ;  /* 0x0000000000017941 */ /* 0x000fea0003800000 */
.L_x_153:
        /* <DEDUP_REMOVED lines=12> */
.L_x_156:
[----:B------:R-:W-:Y:S05]  /*13f90*/  BSYNC B1 ;  /* 0x0000000000017941 */ /* 0x000fea0003800000 */
.L_x_155:
        /* <DEDUP_REMOVED lines=12> */
.L_x_158:
[----:B------:R-:W-:Y:S05]  /*14060*/  BSYNC B1 ;  /* 0x0000000000017941 */ /* 0x000fea0003800000 */
.L_x_157:
        /* <DEDUP_REMOVED lines=12> */
.L_x_160:
[----:B------:R-:W-:Y:S05]  /*14130*/  BSYNC B1 ;  /* 0x0000000000017941 */ /* 0x000fea0003800000 */
.L_x_159:
        /* <DEDUP_REMOVED lines=12> */
.L_x_162:
[----:B------:R-:W-:Y:S05]  /*14200*/  BSYNC B1 ;  /* 0x0000000000017941 */ /* 0x000fea0003800000 */
.L_x_161:
        /* <DEDUP_REMOVED lines=12> */
.L_x_164:
[----:B------:R-:W-:Y:S05]  /*142d0*/  BSYNC B1 ;  /* 0x0000000000017941 */ /* 0x000fea0003800000 */
.L_x_163:
        /* <DEDUP_REMOVED lines=12> */
.L_x_166:
[----:B------:R-:W-:Y:S05]  /*143a0*/  BSYNC B1 ;  /* 0x0000000000017941 */ /* 0x000fea0003800000 */
.L_x_165:
        /* <DEDUP_REMOVED lines=12> */
.L_x_168:
[----:B------:R-:W-:Y:S05]  /*14470*/  BSYNC B1 ;  /* 0x0000000000017941 */ /* 0x000fea0003800000 */
.L_x_167:
        /* <DEDUP_REMOVED lines=12> */
.L_x_170:
[----:B------:R-:W-:Y:S05]  /*14540*/  BSYNC B1 ;  /* 0x0000000000017941 */ /* 0x000fea0003800000 */
.L_x_169:
        /* <DEDUP_REMOVED lines=12> */
.L_x_172:
[----:B------:R-:W-:Y:S05]  /*14610*/  BSYNC B1 ;  /* 0x0000000000017941 */ /* 0x000fea0003800000 */
.L_x_171:
        /* <DEDUP_REMOVED lines=12> */
.L_x_174:
[----:B------:R-:W-:Y:S05]  /*146e0*/  BSYNC B1 ;  /* 0x0000000000017941 */ /* 0x000fea0003800000 */
.L_x_173:
        /* <DEDUP_REMOVED lines=12> */
.L_x_176:
[----:B------:R-:W-:Y:S05]  /*147b0*/  BSYNC B1 ;  /* 0x0000000000017941 */ /* 0x000fea0003800000 */
.L_x_175:
        /* <DEDUP_REMOVED lines=12> */
.L_x_178:
[----:B------:R-:W-:Y:S05]  /*14880*/  BSYNC B1 ;  /* 0x0000000000017941 */ /* 0x000fea0003800000 */
.L_x_177:
        /* <DEDUP_REMOVED lines=12> */
.L_x_180:
[----:B------:R-:W-:Y:S05]  /*14950*/  BSYNC B1 ;  /* 0x0000000000017941 */ /* 0x000fea0003800000 */
.L_x_179:
        /* <DEDUP_REMOVED lines=12> */
.L_x_182:
[----:B------:R-:W-:Y:S05]  /*14a20*/  BSYNC B1 ;  /* 0x0000000000017941 */ /* 0x000fea0003800000 */
.L_x_181:
        /* <DEDUP_REMOVED lines=12> */
.L_x_184:
[----:B------:R-:W-:Y:S05]  /*14af0*/  BSYNC B1 ;  /* 0x0000000000017941 */ /* 0x000fea0003800000 */
.L_x_183:
        /* <DEDUP_REMOVED lines=12> */
.L_x_186:
[----:B------:R-:W-:Y:S05]  /*14bc0*/  BSYNC B1 ;  /* 0x0000000000017941 */ /* 0x000fea0003800000 */
.L_x_185:
        /* <DEDUP_REMOVED lines=12> */
.L_x_188:
[----:B------:R-:W-:Y:S05]  /*14c90*/  BSYNC B1 ;  /* 0x0000000000017941 */ /* 0x000fea0003800000 */
.L_x_187:
        /* <DEDUP_REMOVED lines=12> */
.L_x_190:
[----:B------:R-:W-:Y:S05]  /*14d60*/  BSYNC B1 ;  /* 0x0000000000017941 */ /* 0x000fea0003800000 */
.L_x_189:
        /* <DEDUP_REMOVED lines=12> */
.L_x_192:
[----:B------:R-:W-:Y:S05]  /*14e30*/  BSYNC B1 ;  /* 0x0000000000017941 */ /* 0x000fea0003800000 */
.L_x_191:
        /* <DEDUP_REMOVED lines=12> */
.L_x_194:
[----:B------:R-:W-:Y:S05]  /*14f00*/  BSYNC B1 ;  /* 0x0000000000017941 */ /* 0x000fea0003800000 */
.L_x_193:
        /* <DEDUP_REMOVED lines=12> */
.L_x_196:
[----:B------:R-:W-:Y:S05]  /*14fd0*/  BSYNC B1 ;  /* 0x0000000000017941 */ /* 0x000fea0003800000 */
.L_x_195:
        /* <DEDUP_REMOVED lines=12> */
.L_x_198:
[----:B------:R-:W-:Y:S05]  /*150a0*/  BSYNC B1 ;  /* 0x0000000000017941 */ /* 0x000fea0003800000 */
.L_x_197:
        /* <DEDUP_REMOVED lines=12> */
.L_x_200:
[----:B------:R-:W-:Y:S05]  /*15170*/  BSYNC B1 ;  /* 0x0000000000017941 */ /* 0x000fea0003800000 */
.L_x_199:
        /* <DEDUP_REMOVED lines=12> */
.L_x_202:
[----:B------:R-:W-:Y:S05]  /*15240*/  BSYNC B1 ;  /* 0x0000000000017941 */ /* 0x000fea0003800000 */
.L_x_201:
        /* <DEDUP_REMOVED lines=12> */
.L_x_204:
[----:B------:R-:W-:Y:S05]  /*15310*/  BSYNC B1 ;  /* 0x0000000000017941 */ /* 0x000fea0003800000 */
.L_x_203:
        /* <DEDUP_REMOVED lines=12> */
.L_x_206:
[----:B------:R-:W-:Y:S05]  /*153e0*/  BSYNC B1 ;  /* 0x0000000000017941 */ /* 0x000fea0003800000 */
.L_x_205:
        /* <DEDUP_REMOVED lines=12> */
.L_x_208:
[----:B------:R-:W-:Y:S05]  /*154b0*/  BSYNC B1 ;  /* 0x0000000000017941 */ /* 0x000fea0003800000 */
.L_x_207:
        /* <DEDUP_REMOVED lines=12> */
.L_x_210:
[----:B------:R-:W-:Y:S05]  /*15580*/  BSYNC B1 ;  /* 0x0000000000017941 */ /* 0x000fea0003800000 */
.L_x_209:
        /* <DEDUP_REMOVED lines=12> */
.L_x_212:
[----:B------:R-:W-:Y:S05]  /*15650*/  BSYNC B1 ;  /* 0x0000000000017941 */ /* 0x000fea0003800000 */
.L_x_211:
        /* <DEDUP_REMOVED lines=12> */
.L_x_214:
[----:B------:R-:W-:Y:S05]  /*15720*/  BSYNC B1 ;  /* 0x0000000000017941 */ /* 0x000fea0003800000 */
.L_x_213:
        /* <DEDUP_REMOVED lines=12> */
.L_x_216:
[----:B------:R-:W-:Y:S05]  /*157f0*/  BSYNC B1 ;  /* 0x0000000000017941 */ /* 0x000fea0003800000 */
.L_x_215:
        /* <DEDUP_REMOVED lines=12> */
.L_x_218:
[----:B------:R-:W-:Y:S05]  /*158c0*/  BSYNC B1 ;  /* 0x0000000000017941 */ /* 0x000fea0003800000 */
.L_x_217:
        /* <DEDUP_REMOVED lines=12> */
.L_x_220:
[----:B------:R-:W-:Y:S05]  /*15990*/  BSYNC B1 ;  /* 0x0000000000017941 */ /* 0x000fea0003800000 */
.L_x_219:
        /* <DEDUP_REMOVED lines=12> */
.L_x_222:
[----:B------:R-:W-:Y:S05]  /*15a60*/  BSYNC B1 ;  /* 0x0000000000017941 */ /* 0x000fea0003800000 */
.L_x_221:
        /* <DEDUP_REMOVED lines=12> */
.L_x_224:
[----:B------:R-:W-:Y:S05]  /*15b30*/  BSYNC B1 ;  /* 0x0000000000017941 */ /* 0x000fea0003800000 */
.L_x_223:
        /* <DEDUP_REMOVED lines=12> */
.L_x_226:
[----:B------:R-:W-:Y:S05]  /*15c00*/  BSYNC B1 ;  /* 0x0000000000017941 */ /* 0x000fea0003800000 */
.L_x_225:
        /* <DEDUP_REMOVED lines=12> */
.L_x_228:
[----:B------:R-:W-:Y:S05]  /*15cd0*/  BSYNC B1 ;  /* 0x0000000000017941 */ /* 0x000fea0003800000 */
.L_x_227:
        /* <DEDUP_REMOVED lines=12> */
.L_x_230:
[----:B------:R-:W-:Y:S05]  /*15da0*/  BSYNC B1 ;  /* 0x0000000000017941 */ /* 0x000fea0003800000 */
.L_x_229:
        /* <DEDUP_REMOVED lines=12> */
.L_x_232:
[----:B------:R-:W-:Y:S05]  /*15e70*/  BSYNC B1 ;  /* 0x0000000000017941 */ /* 0x000fea0003800000 */
.L_x_231:
        /* <DEDUP_REMOVED lines=12> */
.L_x_234:
[----:B------:R-:W-:Y:S05]  /*15f40*/  BSYNC B1 ;  /* 0x0000000000017941 */ /* 0x000fea0003800000 */
.L_x_233:
        /* <DEDUP_REMOVED lines=12> */
.L_x_236:
[----:B------:R-:W-:Y:S05]  /*16010*/  BSYNC B1 ;  /* 0x0000000000017941 */ /* 0x000fea0003800000 */
.L_x_235:
        /* <DEDUP_REMOVED lines=12> */
.L_x_238:
[----:B------:R-:W-:Y:S05]  /*160e0*/  BSYNC B1 ;  /* 0x0000000000017941 */ /* 0x000fea0003800000 */
.L_x_237:
        /* <DEDUP_REMOVED lines=12> */
.L_x_240:
[----:B------:R-:W-:Y:S05]  /*161b0*/  BSYNC B1 ;  /* 0x0000000000017941 */ /* 0x000fea0003800000 */
.L_x_239:
        /* <DEDUP_REMOVED lines=12> */
.L_x_242:
[----:B------:R-:W-:Y:S05]  /*16280*/  BSYNC B1 ;  /* 0x0000000000017941 */ /* 0x000fea0003800000 */
.L_x_241:
        /* <DEDUP_REMOVED lines=12> */
.L_x_244:
[----:B------:R-:W-:Y:S05]  /*16350*/  BSYNC B1 ;  /* 0x0000000000017941 */ /* 0x000fea0003800000 */
.L_x_243:
        /* <DEDUP_REMOVED lines=12> */
.L_x_246:
[----:B------:R-:W-:Y:S05]  /*16420*/  BSYNC B1 ;  /* 0x0000000000017941 */ /* 0x000fea0003800000 */
.L_x_245:
        /* <DEDUP_REMOVED lines=12> */
.L_x_248:
[----:B------:R-:W-:Y:S05]  /*164f0*/  BSYNC B1 ;  /* 0x0000000000017941 */ /* 0x000fea0003800000 */
.L_x_247:
[----:B0-----:R-:W2:Y:S01]  /*16500*/  LDL.LU R5, [R1+0x200] ;  /* 0x0002000001057983 */ /* 0x001ea20000300800 */
[----:B-----5:R-:W-:Y:S01]  /*16510*/  LOP3.LUT R4, R4, 0xff, RZ, 0xc0, !PT ;  /* 0x000000ff04047812 */ /* 0x020fe200078ec0ff */
[----:B------:R-:W-:Y:S01]  /*16520*/  BSSY B1, `(.L_x_249) ;  /* 0x000000b000017945 */ /* 0x000fe20003800000 */
[----:B------:R-:W-:Y:S02]  /*16530*/  ISETP.LT.OR P3, PT, R0, 0xd9, !P0 ;  /* 0x000000d90000780c */ /* 0x000fe40004761670 */
[----:B------:R-:W-:-:S05]  /*16540*/  F2FP.F16.E4M3.UNPACK_B R4, R4 ;  /* 0x00000004ff04723e */ /* 0x000fca00020006ff */
[----:B------:R-:W-:-:S05]  /*16550*/  HADD2.F32 R4, -RZ, R4.H0_H0 ;  /* 0x20000004ff047230 */ /* 0x000fca0000004100 */
[----:B------:R-:W-:-:S04]  /*16560*/  FMUL R4, R4, UR23 ;  /* 0x0000001704047c20 */ /* 0x000fc80008400000 */
[----:B--2---:R-:W-:-:S05]  /*16570*/  FFMA R4, R5, UR22, R4 ;  /* 0x0000001605047c23 */ /* 0x004fca0008000004 */
[----:B------:R-:W-:Y:S02]  /*16580*/  F2FP.SATFINITE.E4M3.F32.PACK_AB_MERGE_C R5, RZ, R4, RZ ;  /* 0x00000004ff05723e */ /* 0x000fe400048070ff */
[----:B------:R-:W-:-:S03]  /*16590*/  PRMT R4, RZ, 0x7610, R4 ;  /* 0x00007610ff047816 */ /* 0x000fc60000000004 */
[----:B------:R0:W-:Y:S01]  /*165a0*/  @!P2 STG.E.U8 desc[UR20][R26.64+0xd1], R5 ;  /* 0x0000d1051a00a986 */ /* 0x0001e2000c101114 */
[----:B------:R-:W-:Y:S05]  /*165b0*/  @P3 BRA `(.L_x_250) ;  /* 0x0000000000043947 */ /* 0x000fea0003800000 */
[----:B------:R2:W5:Y:S02]  /*165c0*/  LDG.E.U8 R4, desc[UR20][R32.64+0xd8] ;  /* 0x0000d81420047981 */ /* 0x000564000c1e1100 */
.L_x_250:
[----:B------:R-:W-:Y:S05]  /*165d0*/  BSYNC B1 ;  /* 0x0000000000017941 */ /* 0x000fea0003800000 */
.L_x_249:
[----:B0-----:R-:W3:Y:S01]  /*165e0*/  LDL.LU R5, [R1+0x204] ;  /* 0x0002040001057983 */ /* 0x001ee20000300800 */
[----:B-----5:R-:W-:Y:S01]  /*165f0*/  LOP3.LUT R4, R4, 0xff, RZ, 0xc0, !PT ;  /* 0x000000ff04047812 */ /* 0x020fe200078ec0ff */
[----:B------:R-:W-:Y:S01]  /*16600*/  BSSY B1, `(.L_x_251) ;  /* 0x000000b000017945 */ /* 0x000fe20003800000 */
[----:B------:R-:W-:Y:S02]  /*16610*/  ISETP.LT.OR P2, PT, R0, 0xda, !P0 ;  /* 0x000000da0000780c */ /* 0x000fe40004741670 */
[----:B------:R-:W-:-:S05]  /*16620*/  F2FP.F16.E4M3.UNPACK_B R4, R4 ;  /* 0x00000004ff04723e */ /* 0x000fca00020006ff */
[----:B------:R-:W-:-:S05]  /*16630*/  HADD2.F32 R4, -RZ, R4.H0_H0 ;  /* 0x20000004ff047230 */ /* 0x000fca0000004100 */
[----:B------:R-:W-:-:S04]  /*16640*/  FMUL R4, R4, UR23 ;  /* 0x0000001704047c20 */ /* 0x000fc80008400000 */
[----:B---3--:R-:W-:-:S05]  /*16650*/  FFMA R4, R5, UR22, R4 ;  /* 0x0000001605047c23 */ /* 0x008fca0008000004 */
[----:B------:R-:W-:Y:S02]  /*16660*/  F2FP.SATFINITE.E4M3.F32.PACK_AB_MERGE_C R5, RZ, R4, RZ ;  /* 0x00000004ff05723e */ /* 0x000fe400048070ff */
[----:B------:R-:W-:-:S03]  /*16670*/  PRMT R4, RZ, 0x7610, R4 ;  /* 0x00007610ff047816 */ /* 0x000fc60000000004 */
[----:B------:R0:W-:Y:S01]  /*16680*/  @!P3 STG.E.U8 desc[UR20][R24.64+0xd8], R5 ;  /* 0x0000d8051800b986 */ /* 0x0001e2000c101114 */
[----:B------:R-:W-:Y:S05]  /*16690*/  @P2 BRA `(.L_x_252) ;  /* 0x0000000000042947 */ /* 0x000fea0003800000 */
[----:B------:R3:W5:Y:S02]  /*166a0*/  LDG.E.U8 R4, desc[UR20][R32.64+0xd9] ;  /* 0x0000d91420047981 */ /* 0x000764000c1e1100 */
.L_x_252:
[----:B------:R-:W-:Y:S05]  /*166b0*/  BSYNC B1 ;  /* 0x0000000000017941 */ /* 0x000fea0003800000 */
.L_x_251:
        /* <DEDUP_REMOVED lines=13> */
.L_x_254:
[----:B------:R-:W-:Y:S05]  /*16790*/  BSYNC B1 ;  /* 0x0000000000017941 */ /* 0x000fea0003800000 */
.L_x_253:
        /* <DEDUP_REMOVED lines=13> */
.L_x_256:
[----:B------:R-:W-:Y:S05]  /*16870*/  BSYNC B1 ;  /* 0x0000000000017941 */ /* 0x000fea0003800000 */
.L_x_255:
        /* <DEDUP_REMOVED lines=13> */
.L_x_258:
[----:B------:R-:W-:Y:S05]  /*16950*/  BSYNC B1 ;  /* 0x0000000000017941 */ /* 0x000fea0003800000 */
.L_x_257:
        /* <DEDUP_REMOVED lines=13> */
.L_x_260:
[----:B------:R-:W-:Y:S05]  /*16a30*/  BSYNC B1 ;  /* 0x0000000000017941 */ /* 0x000fea0003800000 */
.L_x_259:
        /* <DEDUP_REMOVED lines=13> */
.L_x_262:
[----:B------:R-:W-:Y:S05]  /*16b10*/  BSYNC B1 ;  /* 0x0000000000017941 */ /* 0x000fea0003800000 */
.L_x_261:
        /* <DEDUP_REMOVED lines=13> */
.L_x_264:
[----:B------:R-:W-:Y:S05]  /*16bf0*/  BSYNC B1 ;  /* 0x0000000000017941 */ /* 0x000fea0003800000 */
.L_x_263:
        /* <DEDUP_REMOVED lines=13> */
.L_x_266:
[----:B------:R-:W-:Y:S05]  /*16cd0*/  BSYNC B1 ;  /* 0x0000000000017941 */ /* 0x000fea0003800000 */
.L_x_265:
        /* <DEDUP_REMOVED lines=13> */
.L_x_268:
[----:B------:R-:W-:Y:S05]  /*16db0*/  BSYNC B1 ;  /* 0x0000000000017941 */ /* 0x000fea0003800000 */
.L_x_267:
        /* <DEDUP_REMOVED lines=13> */
.L_x_270:
[----:B------:R-:W-:Y:S05]  /*16e90*/  BSYNC B1 ;  /* 0x0000000000017941 */ /* 0x000fea0003800000 */
.L_x_269:
        /* <DEDUP_REMOVED lines=13> */
.L_x_272:
[----:B------:R-:W-:Y:S05]  /*16f70*/  BSYNC B1 ;  /* 0x0000000000017941 */ /* 0x000fea0003800000 */
.L_x_271:
        /* <DEDUP_REMOVED lines=13> */
.L_x_274:
[----:B------:R-:W-:Y:S05]  /*17050*/  BSYNC B1 ;  /* 0x0000000000017941 */ /* 0x000fea0003800000 */
.L_x_273:
        /* <DEDUP_REMOVED lines=13> */
.L_x_276:
[----:B------:R-:W-:Y:S05]  /*17130*/  BSYNC B1 ;  /* 0x0000000000017941 */ /* 0x000fea0003800000 */
.L_x_275:
        /* <DEDUP_REMOVED lines=13> */
.L_x_278:
[----:B------:R-:W-:Y:S05]  /*17210*/  BSYNC B1 ;  /* 0x0000000000017941 */ /* 0x000fea0003800000 */
.L_x_277:
        /* <DEDUP_REMOVED lines=13> */
.L_x_280:
[----:B------:R-:W-:Y:S05]  /*172f0*/  BSYNC B1 ;  /* 0x0000000000017941 */ /* 0x000fea0003800000 */
.L_x_279:
        /* <DEDUP_REMOVED lines=13> */
.L_x_282:
[----:B------:R-:W-:Y:S05]  /*173d0*/  BSYNC B1 ;  /* 0x0000000000017941 */ /* 0x000fea0003800000 */
.L_x_281:
        /* <DEDUP_REMOVED lines=13> */
.L_x_284:
[----:B------:R-:W-:Y:S05]  /*174b0*/  BSYNC B1 ;  /* 0x0000000000017941 */ /* 0x000fea0003800000 */
.L_x_283:
        /* <DEDUP_REMOVED lines=13> */
.L_x_286:
[----:B------:R-:W-:Y:S05]  /*17590*/  BSYNC B1 ;  /* 0x0000000000017941 */ /* 0x000fea0003800000 */
.L_x_285:
        /* <DEDUP_REMOVED lines=13> */
.L_x_288:
[----:B------:R-:W-:Y:S05]  /*17670*/  BSYNC B1 ;  /* 0x0000000000017941 */ /* 0x000fea0003800000 */
.L_x_287:
[----:B------:R-:W2:Y:S01]  /*17680*/  LDL.LU R7, [R1+0x250] ;  /* 0x0002500001077983 */ /* 0x000ea20000300800 */
[----:B-----5:R-:W-:Y:S01]  /*17690*/  LOP3.LUT R4, R4, 0xff, RZ, 0xc0, !PT ;  /* 0x000000ff04047812 */ /* 0x020fe200078ec0ff */
[----:B------:R-:W-:Y:S01]  /*176a0*/  BSSY B1, `(.L_x_289) ;  /* 0x0000013000017945 */ /* 0x000fe20003800000 */
[----:B0-----:R-:W-:Y:S02]  /*176b0*/  IADD3 R5, P0, R35, 0x80, RZ ;  /* 0x0000008023057810 */ /* 0x001fe40007f1e0ff */
[----:B------:R-:W-:-:S03]  /*176c0*/  F2FP.F16.E4M3.UNPACK_B R4, R4 ;  /* 0x00000004ff04723e */ /* 0x000fc600020006ff */
[----:B--234-:R-:W-:Y:S01]  /*176d0*/  IMAD.X R2, RZ, RZ, R37, P0 ;  /* 0x000000ffff027224 */ /* 0x01cfe200000e0625 */
[----:B------:R-:W-:Y:S01]  /*176e0*/  ISETP.GE.AND P0, PT, R34, 0x81, PT ;  /* 0x000000812200780c */ /* 0x000fe20003f06270 */
[----:B------:R-:W-:Y:S02]  /*176f0*/  HADD2.F32 R4, -RZ, R4.H0_H0 ;  /* 0x20000004ff047230 */ /* 0x000fe40000004100 */
[----:B------:R-:W-:Y:S01]  /*17700*/  IMAD R6, R2, UR6, RZ ;  /* 0x0000000602067c24 */ /* 0x000fe2000f8e02ff */
[----:B------:R-:W-:Y:S01]  /*17710*/  ISETP.LT.OR P3, PT, R0, 0x1, !P0 ;  /* 0x000000010000780c */ /* 0x000fe20004761670 */
[----:B------:R-:W-:-:S04]  /*17720*/  IMAD.WIDE.U32 R2, R5, UR6, R38 ;  /* 0x0000000605027c25 */ /* 0x000fc8000f8e0026 */
[----:B------:R-:W-:Y:S01]  /*17730*/  FMUL R4, R4, UR23 ;  /* 0x0000001704047c20 */ /* 0x000fe20008400000 */
[----:B------:R-:W-:Y:S01]  /*17740*/  IMAD R5, R5, UR7, R6 ;  /* 0x0000000705057c24 */ /* 0x000fe2000f8e0206 */
[----:B------:R-:W-:-:S04]  /*17750*/  IADD3 R2, P2, R2, UR10, RZ ;  /* 0x0000000a02027c10 */ /* 0x000fc8000ff5e0ff */
[----:B------:R-:W-:Y:S01]  /*17760*/  IADD3.X R3, R3, UR11, R5, P2, !PT ;  /* 0x0000000b03037c10 */ /* 0x000fe200097fe405 */
[----:B------:R-:W-:-:S05]  /*17770*/  FFMA R4, R7, UR22, R4 ;  /* 0x0000001607047c23 */ /* 0x000fca0008000004 */
[----:B------:R-:W-:Y:S02]  /*17780*/  F2FP.SATFINITE.E4M3.F32.PACK_AB_MERGE_C R7, RZ, R4, RZ ;  /* 0x00000004ff07723e */ /* 0x000fe400048070ff */
[----:B------:R-:W-:-:S03]  /*17790*/  PRMT R4, RZ, 0x7610, R4 ;  /* 0x00007610ff047816 */ /* 0x000fc60000000004 */
[----:B------:R0:W-:Y:S01]  /*177a0*/  @!P1 STG.E.U8 desc[UR20][R26.64+0xf9], R7 ;  /* 0x0000f9071a009986 */ /* 0x0001e2000c101114 */
[----:B------:R-:W-:Y:S05]  /*177b0*/  @P3 BRA `(.L_x_290) ;  /* 0x0000000000043947 */ /* 0x000fea0003800000 */
[----:B------:R2:W5:Y:S02]  /*177c0*/  LDG.E.U8 R4, desc[UR20][R2.64] ;  /* 0x0000001402047981 */ /* 0x000564000c1e1100 */
.L_x_290:
[----:B------:R-:W-:Y:S05]  /*177d0*/  BSYNC B1 ;  /* 0x0000000000017941 */ /* 0x000fea0003800000 */
.L_x_289:
[----:B------:R-:W3:Y:S01]  /*177e0*/  LDL.LU R5, [R1+0x254] ;  /* 0x0002540001057983 */ /* 0x000ee20000300800 */
        /* <DEDUP_REMOVED lines=12> */
.L_x_292:
[----:B------:R-:W-:Y:S05]  /*178b0*/  BSYNC B1 ;  /* 0x0000000000017941 */ /* 0x000fea0003800000 */
.L_x_291:
[----:B---3--:R-:W3:Y:S01]  /*178c0*/  LDL.LU R5, [R1+0x258] ;  /* 0x0002580001057983 */ /* 0x008ee20000300800 */
[----:B-----5:R-:W-:Y:S01]  /*178d0*/  LOP3.LUT R4, R4, 0xff, RZ, 0xc0, !PT ;  /* 0x000000ff04047812 */ /* 0x020fe200078ec0ff */
[----:B------:R-:W-:Y:S01]  /*178e0*/  BSSY B1, `(.L_x_293) ;  /* 0x0000013000017945 */ /* 0x000fe20003800000 */
[----:B------:R-:W-:Y:S02]  /*178f0*/  IADD3 R35, P1, R35, 0x88, RZ ;  /* 0x0000008823237810 */ /* 0x000fe40007f3e0ff */
[----:B------:R-:W-:Y:S02]  /*17900*/  F2FP.F16.E4M3.UNPACK_B R4, R4 ;  /* 0x00000004ff04723e */ /* 0x000fe400020006ff */
[----:B------:R-:W-:Y:S01]  /*17910*/  PRMT R6, RZ, 0x7610, R6 ;  /* 0x00007610ff067816 */ /* 0x000fe20000000006 */
[----:B------:R-:W-:Y:S01]  /*17920*/  IMAD.X R36, RZ, RZ, R37, P1 ;  /* 0x000000ffff247224 */ /* 0x000fe200008e0625 */
[----:B------:R-:W-:Y:S01]  /*17930*/  ISETP.GE.AND P1, PT, R34, 0x89, PT ;  /* 0x000000892200780c */ /* 0x000fe20003f26270 */
[----:B------:R-:W-:-:S02]  /*17940*/  HADD2.F32 R4, -RZ, R4.H0_H0 ;  /* 0x20000004ff047230 */ /* 0x000fc40000004100 */
[----:B------:R-:W-:Y:S01]  /*17950*/  IMAD R36, R36, UR6, RZ ;  /* 0x0000000624247c24 */ /* 0x000fe2000f8e02ff */
[----:B------:R-:W-:Y:S01]  /*17960*/  ISETP.LT.OR P5, PT, R0, 0x1, !P1 ;  /* 0x000000010000780c */ /* 0x000fe20004fa1670 */
[----:B------:R-:W-:-:S04]  /*17970*/  IMAD.WIDE.U32 R38, R35, UR6, R38 ;  /* 0x0000000623267c25 */ /* 0x000fc8000f8e0026 */
[----:B------:R-:W-:Y:S01]  /*17980*/  FMUL R4, R4, UR23 ;  /* 0x0000001704047c20 */ /* 0x000fe20008400000 */
[----:B------:R-:W-:-:S03]  /*17990*/  IMAD R35, R35, UR7, R36 ;  /* 0x0000000723237c24 */ /* 0x000fc6000f8e0224 */
[----:B---3--:R-:W-:Y:S01]  /*179a0*/  FFMA R5, R5, UR22, R4 ;  /* 0x0000001605057c23 */ /* 0x008fe20008000004 */
[----:B------:R-:W-:-:S04]  /*179b0*/  IADD3 R4, P3, R38, UR10, RZ ;  /* 0x0000000a26047c10 */ /* 0x000fc8000ff7e0ff */
[----:B0-----:R-:W-:Y:S02]  /*179c0*/  F2FP.SATFINITE.E4M3.F32.PACK_AB_MERGE_C R7, RZ, R5, RZ ;  /* 0x00000005ff07723e */ /* 0x001fe400048070ff */
[----:B------:R-:W-:-:S03]  /*179d0*/  IADD3.X R5, R39, UR11, R35, P3, !PT ;  /* 0x0000000b27057c10 */ /* 0x000fc60009ffe423 */
[----:B------:R0:W-:Y:S01]  /*179e0*/  @!P2 STG.E.U8 desc[UR20][R30.64+0x1], R7 ;  /* 0x000001071e00a986 */ /* 0x0001e2000c101114 */
[----:B------:R-:W-:Y:S05]  /*179f0*/  @P5 BRA `(.L_x_294) ;  /* 0x0000000000045947 */ /* 0x000fea0003800000 */
[----:B------:R3:W5:Y:S02]  /*17a00*/  LDG.E.U8 R6, desc[UR20][R4.64] ;  /* 0x0000001404067981 */ /* 0x000764000c1e1100 */
.L_x_294:
[----:B------:R-:W-:Y:S05]  /*17a10*/  BSYNC B1 ;  /* 0x0000000000017941 */ /* 0x000fea0003800000 */
.L_x_293:
        /* <DEDUP_REMOVED lines=13> */
.L_x_296:
[----:B------:R-:W-:Y:S05]  /*17af0*/  BSYNC B1 ;  /* 0x0000000000017941 */ /* 0x000fea0003800000 */
.L_x_295:
        /* <DEDUP_REMOVED lines=13> */
.L_x_298:
[----:B------:R-:W-:Y:S05]  /*17bd0*/  BSYNC B1 ;  /* 0x0000000000017941 */ /* 0x000fea0003800000 */
.L_x_297:
        /* <DEDUP_REMOVED lines=13> */
.L_x_300:
[----:B------:R-:W-:Y:S05]  /*17cb0*/  BSYNC B1 ;  /* 0x0000000000017941 */ /* 0x000fea0003800000 */
.L_x_299:
        /* <DEDUP_REMOVED lines=13> */
.L_x_302:
[----:B------:R-:W-:Y:S05]  /*17d90*/  BSYNC B1 ;  /* 0x0000000000017941 */ /* 0x000fea0003800000 */
.L_x_301:
        /* <DEDUP_REMOVED lines=13> */
.L_x_304:
[----:B------:R-:W-:Y:S05]  /*17e70*/  BSYNC B1 ;  /* 0x0000000000017941 */ /* 0x000fea0003800000 */
.L_x_303:
        /* <DEDUP_REMOVED lines=13> */
.L_x_306:
[----:B------:R-:W-:Y:S05]  /*17f50*/  BSYNC B1 ;  /* 0x0000000000017941 */ /* 0x000fea0003800000 */
.L_x_305:
        /* <DEDUP_REMOVED lines=13> */
.L_x_308:
[----:B------:R-:W-:Y:S05]  /*18030*/  BSYNC B1 ;  /* 0x0000000000017941 */ /* 0x000fea0003800000 */
.L_x_307:
        /* <DEDUP_REMOVED lines=13> */
.L_x_310:
[----:B------:R-:W-:Y:S05]  /*18110*/  BSYNC B1 ;  /* 0x0000000000017941 */ /* 0x000fea0003800000 */
.L_x_309:
        /* <DEDUP_REMOVED lines=13> */
.L_x_312:
[----:B------:R-:W-:Y:S05]  /*181f0*/  BSYNC B1 ;  /* 0x0000000000017941 */ /* 0x000fea0003800000 */
.L_x_311:
        /* <DEDUP_REMOVED lines=13> */
.L_x_314:
[----:B------:R-:W-:Y:S05]  /*182d0*/  BSYNC B1 ;  /* 0x0000000000017941 */ /* 0x000fea0003800000 */
.L_x_313:
        /* <DEDUP_REMOVED lines=13> */
.L_x_316:
[----:B------:R-:W-:Y:S05]  /*183b0*/  BSYNC B1 ;  /* 0x0000000000017941 */ /* 0x000fea0003800000 */
.L_x_315:
        /* <DEDUP_REMOVED lines=13> */
.L_x_318:
[----:B------:R-:W-:Y:S05]  /*18490*/  BSYNC B1 ;  /* 0x0000000000017941 */ /* 0x000fea0003800000 */
.L_x_317:
        /* <DEDUP_REMOVED lines=13> */
.L_x_320:
[----:B------:R-:W-:Y:S05]  /*18570*/  BSYNC B1 ;  /* 0x0000000000017941 */ /* 0x000fea0003800000 */
.L_x_319:
        /* <DEDUP_REMOVED lines=13> */
.L_x_322:
[----:B------:R-:W-:Y:S05]  /*18650*/  BSYNC B1 ;  /* 0x0000000000017941 */ /* 0x000fea0003800000 */
.L_x_321:
        /* <DEDUP_REMOVED lines=13> */
.L_x_324:
[----:B------:R-:W-:Y:S05]  /*18730*/  BSYNC B1 ;  /* 0x0000000000017941 */ /* 0x000fea0003800000 */
.L_x_323:
        /* <DEDUP_REMOVED lines=13> */
.L_x_326:
[----:B------:R-:W-:Y:S05]  /*18810*/  BSYNC B1 ;  /* 0x0000000000017941 */ /* 0x000fea0003800000 */
.L_x_325:
        /* <DEDUP_REMOVED lines=13> */
.L_x_328:
[----:B------:R-:W-:Y:S05]  /*188f0*/  BSYNC B1 ;  /* 0x0000000000017941 */ /* 0x000fea0003800000 */
.L_x_327:
        /* <DEDUP_REMOVED lines=13> */
.L_x_330:
[----:B------:R-:W-:Y:S05]  /*189d0*/  BSYNC B1 ;  /* 0x0000000000017941 */ /* 0x000fea0003800000 */
.L_x_329:
        /* <DEDUP_REMOVED lines=13> */
.L_x_332:
[----:B------:R-:W-:Y:S05]  /*18ab0*/  BSYNC B1 ;  /* 0x0000000000017941 */ /* 0x000fea0003800000 */
.L_x_331:
        /* <DEDUP_REMOVED lines=13> */
.L_x_334:
[----:B------:R-:W-:Y:S05]  /*18b90*/  BSYNC B1 ;  /* 0x0000000000017941 */ /* 0x000fea0003800000 */
.L_x_333:
        /* <DEDUP_REMOVED lines=13> */
.L_x_336:
[----:B------:R-:W-:Y:S05]  /*18c70*/  BSYNC B1 ;  /* 0x0000000000017941 */ /* 0x000fea0003800000 */
.L_x_335:
        /* <DEDUP_REMOVED lines=13> */
.L_x_338:
[----:B------:R-:W-:Y:S05]  /*18d50*/  BSYNC B1 ;  /* 0x0000000000017941 */ /* 0x000fea0003800000 */
.L_x_337:
        /* <DEDUP_REMOVED lines=13> */
.L_x_340:
[----:B------:R-:W-:Y:S05]  /*18e30*/  BSYNC B1 ;  /* 0x0000000000017941 */ /* 0x000fea0003800000 */
.L_x_339:
        /* <DEDUP_REMOVED lines=13> */
.L_x_342:
[----:B------:R-:W-:Y:S05]  /*18f10*/  BSYNC B1 ;  /* 0x0000000000017941 */ /* 0x000fea0003800000 */
.L_x_341:
        /* <DEDUP_REMOVED lines=13> */
.L_x_344:
[----:B------:R-:W-:Y:S05]  /*18ff0*/  BSYNC B1 ;  /* 0x0000000000017941 */ /* 0x000fea0003800000 */
.L_x_343:
        /* <DEDUP_REMOVED lines=13> */
.L_x_346:
[----:B------:R-:W-:Y:S05]  /*190d0*/  BSYNC B1 ;  /* 0x0000000000017941 */ /* 0x000fea0003800000 */
.L_x_345:
        /* <DEDUP_REMOVED lines=13> */
.L_x_348:
[----:B------:R-:W-:Y:S05]  /*191b0*/  BSYNC B1 ;  /* 0x0000000000017941 */ /* 0x000fea0003800000 */
.L_x_347:
        /* <DEDUP_REMOVED lines=13> */
.L_x_350:
[----:B------:R-:W-:Y:S05]  /*19290*/  BSYNC B1 ;  /* 0x0000000000017941 */ /* 0x000fea0003800000 */
.L_x_349:
        /* <DEDUP_REMOVED lines=13> */
.L_x_352:
[----:B------:R-:W-:Y:S05]  /*19370*/  BSYNC B1 ;  /* 0x0000000000017941 */ /* 0x000fea0003800000 */
.L_x_351:
        /* <DEDUP_REMOVED lines=13> */
.L_x_354:
[----:B------:R-:W-:Y:S05]  /*19450*/  BSYNC B1 ;  /* 0x0000000000017941 */ /* 0x000fea0003800000 */
.L_x_353:
        /* <DEDUP_REMOVED lines=13> */
.L_x_356:
[----:B------:R-:W-:Y:S05]  /*19530*/  BSYNC B1 ;  /* 0x0000000000017941 */ /* 0x000fea0003800000 */
.L_x_355:
        /* <DEDUP_REMOVED lines=13> */
.L_x_358:
[----:B------:R-:W-:Y:S05]  /*19610*/  BSYNC B1 ;  /* 0x0000000000017941 */ /* 0x000fea0003800000 */
.L_x_357:
        /* <DEDUP_REMOVED lines=13> */
.L_x_360:
[----:B------:R-:W-:Y:S05]  /*196f0*/  BSYNC B1 ;  /* 0x0000000000017941 */ /* 0x000fea0003800000 */
.L_x_359:
        /* <DEDUP_REMOVED lines=13> */
.L_x_362:
[----:B------:R-:W-:Y:S05]  /*197d0*/  BSYNC B1 ;  /* 0x0000000000017941 */ /* 0x000fea0003800000 */
.L_x_361:
        /* <DEDUP_REMOVED lines=13> */
.L_x_364:
[----:B------:R-:W-:Y:S05]  /*198b0*/  BSYNC B1 ;  /* 0x0000000000017941 */ /* 0x000fea0003800000 */
.L_x_363:
        /* <DEDUP_REMOVED lines=13> */
.L_x_366:
[----:B------:R-:W-:Y:S05]  /*19990*/  BSYNC B1 ;  /* 0x0000000000017941 */ /* 0x000fea0003800000 */
.L_x_365:
        /* <DEDUP_REMOVED lines=13> */
.L_x_368:
[----:B------:R-:W-:Y:S05]  /*19a70*/  BSYNC B1 ;  /* 0x0000000000017941 */ /* 0x000fea0003800000 */
.L_x_367:
        /* <DEDUP_REMOVED lines=13> */
.L_x_370:
[----:B------:R-:W-:Y:S05]  /*19b50*/  BSYNC B1 ;  /* 0x0000000000017941 */ /* 0x000fea0003800000 */
.L_x_369:
        /* <DEDUP_REMOVED lines=13> */
.L_x_372:
[----:B------:R-:W-:Y:S05]  /*19c30*/  BSYNC B1 ;  /* 0x0000000000017941 */ /* 0x000fea0003800000 */
.L_x_371:
        /* <DEDUP_REMOVED lines=13> */
.L_x_374:
[----:B------:R-:W-:Y:S05]  /*19d10*/  BSYNC B1 ;  /* 0x0000000000017941 */ /* 0x000fea0003800000 */
.L_x_373:
        /* <DEDUP_REMOVED lines=13> */
.L_x_376:
[----:B------:R-:W-:Y:S05]  /*19df0*/  BSYNC B1 ;  /* 0x0000000000017941 */ /* 0x000fea0003800000 */
.L_x_375:
        /* <DEDUP_REMOVED lines=13> */
.L_x_378:
[----:B------:R-:W-:Y:S05]  /*19ed0*/  BSYNC B1 ;  /* 0x0000000000017941 */ /* 0x000fea0003800000 */
.L_x_377:
        /* <DEDUP_REMOVED lines=13> */
.L_x_380:
[----:B------:R-:W-:Y:S05]  /*19fb0*/  BSYNC B1 ;  /* 0x0000000000017941 */ /* 0x000fea0003800000 */
.L_x_379:
        /* <DEDUP_REMOVED lines=13> */
.L_x_382:
[----:B------:R-:W-:Y:S05]  /*1a090*/  BSYNC B1 ;  /* 0x0000000000017941 */ /* 0x000fea0003800000 */
.L_x_381:
        /* <DEDUP_REMOVED lines=13> */
.L_x_384:
[----:B------:R-:W-:Y:S05]  /*1a170*/  BSYNC B1 ;  /* 0x0000000000017941 */ /* 0x000fea0003800000 */
.L_x_383:
        /* <DEDUP_REMOVED lines=13> */
.L_x_386:
[----:B------:R-:W-:Y:S05]  /*1a250*/  BSYNC B1 ;  /* 0x0000000000017941 */ /* 0x000fea0003800000 */
.L_x_385:
        /* <DEDUP_REMOVED lines=13> */
.L_x_388:
[----:B------:R-:W-:Y:S05]  /*1a330*/  BSYNC B1 ;  /* 0x0000000000017941 */ /* 0x000fea0003800000 */
.L_x_387:
        /* <DEDUP_REMOVED lines=13> */
.L_x_390:
[----:B------:R-:W-:Y:S05]  /*1a410*/  BSYNC B1 ;  /* 0x0000000000017941 */ /* 0x000fea0003800000 */
.L_x_389:
        /* <DEDUP_REMOVED lines=13> */
.L_x_392:
[----:B------:R-:W-:Y:S05]  /*1a4f0*/  BSYNC B1 ;  /* 0x0000000000017941 */ /* 0x000fea0003800000 */
.L_x_391:
        /* <DEDUP_REMOVED lines=13> */
.L_x_394:
[----:B------:R-:W-:Y:S05]  /*1a5d0*/  BSYNC B1 ;  /* 0x0000000000017941 */ /* 0x000fea0003800000 */
.L_x_393:
        /* <DEDUP_REMOVED lines=13> */
.L_x_396:
[----:B------:R-:W-:Y:S05]  /*1a6b0*/  BSYNC B1 ;  /* 0x0000000000017941 */ /* 0x000fea0003800000 */
.L_x_395:
        /* <DEDUP_REMOVED lines=13> */
.L_x_398:
[----:B------:R-:W-:Y:S05]  /*1a790*/  BSYNC B1 ;  /* 0x0000000000017941 */ /* 0x000fea0003800000 */
.L_x_397:
        /* <DEDUP_REMOVED lines=13> */
.L_x_400:
[----:B------:R-:W-:Y:S05]  /*1a870*/  BSYNC B1 ;  /* 0x0000000000017941 */ /* 0x000fea0003800000 */
.L_x_399:
        /* <DEDUP_REMOVED lines=13> */
.L_x_402:
[----:B------:R-:W-:Y:S05]  /*1a950*/  BSYNC B1 ;  /* 0x0000000000017941 */ /* 0x000fea0003800000 */
.L_x_401:
        /* <DEDUP_REMOVED lines=13> */
.L_x_404:
[----:B------:R-:W-:Y:S05]  /*1aa30*/  BSYNC B1 ;  /* 0x0000000000017941 */ /* 0x000fea0003800000 */
.L_x_403:
        /* <DEDUP_REMOVED lines=13> */
.L_x_406:
[----:B------:R-:W-:Y:S05]  /*1ab10*/  BSYNC B1 ;  /* 0x0000000000017941 */ /* 0x000fea0003800000 */
.L_x_405:
        /* <DEDUP_REMOVED lines=13> */
.L_x_408:
[----:B------:R-:W-:Y:S05]  /*1abf0*/  BSYNC B1 ;  /* 0x0000000000017941 */ /* 0x000fea0003800000 */
.L_x_407:
        /* <DEDUP_REMOVED lines=13> */
.L_x_410:
[----:B------:R-:W-:Y:S05]  /*1acd0*/  BSYNC B1 ;  /* 0x0000000000017941 */ /* 0x000fea0003800000 */
.L_x_409:
        /* <DEDUP_REMOVED lines=13> */
.L_x_412:
[----:B------:R-:W-:Y:S05]  /*1adb0*/  BSYNC B1 ;  /* 0x0000000000017941 */ /* 0x000fea0003800000 */
.L_x_411:
        /* <DEDUP_REMOVED lines=13> */
.L_x_414:
[----:B------:R-:W-:Y:S05]  /*1ae90*/  BSYNC B1 ;  /* 0x0000000000017941 */ /* 0x000fea0003800000 */
.L_x_413:
        /* <DEDUP_REMOVED lines=13> */
.L_x_416:
[----:B------:R-:W-:Y:S05]  /*1af70*/  BSYNC B1 ;  /* 0x0000000000017941 */ /* 0x000fea0003800000 */
.L_x_415:
        /* <DEDUP_REMOVED lines=13> */
.L_x_418:
[----:B------:R-:W-:Y:S05]  /*1b050*/  BSYNC B1 ;  /* 0x0000000000017941 */ /* 0x000fea0003800000 */
.L_x_417:
        /* <DEDUP_REMOVED lines=13> */
.L_x_420:
[----:B------:R-:W-:Y:S05]  /*1b130*/  BSYNC B1 ;  /* 0x0000000000017941 */ /* 0x000fea0003800000 */
.L_x_419:
        /* <DEDUP_REMOVED lines=13> */
.L_x_422:
[----:B------:R-:W-:Y:S05]  /*1b210*/  BSYNC B1 ;  /* 0x0000000000017941 */ /* 0x000fea0003800000 */
.L_x_421:
        /* <DEDUP_REMOVED lines=13> */
.L_x_424:
[----:B------:R-:W-:Y:S05]  /*1b2f0*/  BSYNC B1 ;  /* 0x0000000000017941 */ /* 0x000fea0003800000 */
.L_x_423:
        /* <DEDUP_REMOVED lines=13> */
.L_x_426:
[----:B------:R-:W-:Y:S05]  /*1b3d0*/  BSYNC B1 ;  /* 0x0000000000017941 */ /* 0x000fea0003800000 */
.L_x_425:
        /* <DEDUP_REMOVED lines=13> */
.L_x_428:
[----:B------:R-:W-:Y:S05]  /*1b4b0*/  BSYNC B1 ;  /* 0x0000000000017941 */ /* 0x000fea0003800000 */
.L_x_427:
        /* <DEDUP_REMOVED lines=13> */
.L_x_430:
[----:B------:R-:W-:Y:S05]  /*1b590*/  BSYNC B1 ;  /* 0x0000000000017941 */ /* 0x000fea0003800000 */
.L_x_429:
        /* <DEDUP_REMOVED lines=13> */
.L_x_432:
[----:B------:R-:W-:Y:S05]  /*1b670*/  BSYNC B1 ;  /* 0x0000000000017941 */ /* 0x000fea0003800000 */
.L_x_431:
        /* <DEDUP_REMOVED lines=13> */
.L_x_434:
[----:B------:R-:W-:Y:S05]  /*1b750*/  BSYNC B1 ;  /* 0x0000000000017941 */ /* 0x000fea0003800000 */
.L_x_433:
        /* <DEDUP_REMOVED lines=13> */
.L_x_436:
[----:B------:R-:W-:Y:S05]  /*1b830*/  BSYNC B1 ;  /* 0x0000000000017941 */ /* 0x000fea0003800000 */
.L_x_435:
        /* <DEDUP_REMOVED lines=13> */
.L_x_438:
[----:B------:R-:W-:Y:S05]  /*1b910*/  BSYNC B1 ;  /* 0x0000000000017941 */ /* 0x000fea0003800000 */
.L_x_437:
        /* <DEDUP_REMOVED lines=13> */
.L_x_440:
[----:B------:R-:W-:Y:S05]  /*1b9f0*/  BSYNC B1 ;  /* 0x0000000000017941 */ /* 0x000fea0003800000 */
.L_x_439:
        /* <DEDUP_REMOVED lines=13> */
.L_x_442:
[----:B------:R-:W-:Y:S05]  /*1bad0*/  BSYNC B1 ;  /* 0x0000000000017941 */ /* 0x000fea0003800000 */
.L_x_441:
        /* <DEDUP_REMOVED lines=13> */
.L_x_444:
[----:B------:R-:W-:Y:S05]  /*1bbb0*/  BSYNC B1 ;  /* 0x0000000000017941 */ /* 0x000fea0003800000 */
.L_x_443:
        /* <DEDUP_REMOVED lines=13> */
.L_x_446:
[----:B------:R-:W-:Y:S05]  /*1bc90*/  BSYNC B1 ;  /* 0x0000000000017941 */ /* 0x000fea0003800000 */
.L_x_445:
        /* <DEDUP_REMOVED lines=13> */
.L_x_448:
[----:B------:R-:W-:Y:S05]  /*1bd70*/  BSYNC B1 ;  /* 0x0000000000017941 */ /* 0x000fea0003800000 */
.L_x_447:
        /* <DEDUP_REMOVED lines=13> */
.L_x_450:
[----:B------:R-:W-:Y:S05]  /*1be50*/  BSYNC B1 ;  /* 0x0000000000017941 */ /* 0x000fea0003800000 */
.L_x_449:
        /* <DEDUP_REMOVED lines=13> */
.L_x_452:
[----:B------:R-:W-:Y:S05]  /*1bf30*/  BSYNC B1 ;  /* 0x0000000000017941 */ /* 0x000fea0003800000 */
.L_x_451:
        /* <DEDUP_REMOVED lines=13> */
.L_x_454:
[----:B------:R-:W-:Y:S05]  /*1c010*/  BSYNC B1 ;  /* 0x0000000000017941 */ /* 0x000fea0003800000 */
.L_x_453:
        /* <DEDUP_REMOVED lines=13> */
.L_x_456:
[----:B------:R-:W-:Y:S05]  /*1c0f0*/  BSYNC B1 ;  /* 0x0000000000017941 */ /* 0x000fea0003800000 */
.L_x_455:
        /* <DEDUP_REMOVED lines=13> */
.L_x_458:
[----:B------:R-:W-:Y:S05]  /*1c1d0*/  BSYNC B1 ;  /* 0x0000000000017941 */ /* 0x000fea0003800000 */
.L_x_457:
        /* <DEDUP_REMOVED lines=13> */
.L_x_460:
[----:B------:R-:W-:Y:S05]  /*1c2b0*/  BSYNC B1 ;  /* 0x0000000000017941 */ /* 0x000fea0003800000 */
.L_x_459:
        /* <DEDUP_REMOVED lines=13> */
.L_x_462:
[----:B------:R-:W-:Y:S05]  /*1c390*/  BSYNC B1 ;  /* 0x0000000000017941 */ /* 0x000fea0003800000 */
.L_x_461:
        /* <DEDUP_REMOVED lines=13> */
.L_x_464:
[----:B------:R-:W-:Y:S05]  /*1c470*/  BSYNC B1 ;  /* 0x0000000000017941 */ /* 0x000fea0003800000 */
.L_x_463:
        /* <DEDUP_REMOVED lines=13> */
.L_x_466:
[----:B------:R-:W-:Y:S05]  /*1c550*/  BSYNC B1 ;  /* 0x0000000000017941 */ /* 0x000fea0003800000 */
.L_x_465:
        /* <DEDUP_REMOVED lines=13> */
.L_x_468:
[----:B------:R-:W-:Y:S05]  /*1c630*/  BSYNC B1 ;  /* 0x0000000000017941 */ /* 0x000fea0003800000 */
.L_x_467:
        /* <DEDUP_REMOVED lines=13> */
.L_x_470:
[----:B------:R-:W-:Y:S05]  /*1c710*/  BSYNC B1 ;  /* 0x0000000000017941 */ /* 0x000fea0003800000 */
.L_x_469:
        /* <DEDUP_REMOVED lines=13> */
.L_x_472:
[----:B------:R-:W-:Y:S05]  /*1c7f0*/  BSYNC B1 ;  /* 0x0000000000017941 */ /* 0x000fea0003800000 */
.L_x_471:
        /* <DEDUP_REMOVED lines=13> */
.L_x_474:
[----:B------:R-:W-:Y:S05]  /*1c8d0*/  BSYNC B1 ;  /* 0x0000000000017941 */ /* 0x000fea0003800000 */
.L_x_473:
        /* <DEDUP_REMOVED lines=13> */
.L_x_476:
[----:B------:R-:W-:Y:S05]  /*1c9b0*/  BSYNC B1 ;  /* 0x0000000000017941 */ /* 0x000fea0003800000 */
.L_x_475:
        /* <DEDUP_REMOVED lines=13> */
.L_x_478:
[----:B------:R-:W-:Y:S05]  /*1ca90*/  BSYNC B1 ;  /* 0x0000000000017941 */ /* 0x000fea0003800000 */
.L_x_477:
        /* <DEDUP_REMOVED lines=13> */
.L_x_480:
[----:B------:R-:W-:Y:S05]  /*1cb70*/  BSYNC B1 ;  /* 0x0000000000017941 */ /* 0x000fea0003800000 */
.L_x_479:
        /* <DEDUP_REMOVED lines=13> */
.L_x_482:
[----:B------:R-:W-:Y:S05]  /*1cc50*/  BSYNC B1 ;  /* 0x0000000000017941 */ /* 0x000fea0003800000 */
.L_x_481:
        /* <DEDUP_REMOVED lines=13> */
.L_x_484:
[----:B------:R-:W-:Y:S05]  /*1cd30*/  BSYNC B1 ;  /* 0x0000000000017941 */ /* 0x000fea0003800000 */
.L_x_483:
        /* <DEDUP_REMOVED lines=13> */
.L_x_486:
[----:B------:R-:W-:Y:S05]  /*1ce10*/  BSYNC B1 ;  /* 0x0000000000017941 */ /* 0x000fea0003800000 */
.L_x_485:
        /* <DEDUP_REMOVED lines=13> */
.L_x_488:
[----:B------:R-:W-:Y:S05]  /*1cef0*/  BSYNC B1 ;  /* 0x0000000000017941 */ /* 0x000fea0003800000 */
.L_x_487:
        /* <DEDUP_REMOVED lines=13> */
.L_x_490:
[----:B------:R-:W-:Y:S05]  /*1cfd0*/  BSYNC B1 ;  /* 0x0000000000017941 */ /* 0x000fea0003800000 */
.L_x_489:
        /* <DEDUP_REMOVED lines=13> */
.L_x_492:
[----:B------:R-:W-:Y:S05]  /*1d0b0*/  BSYNC B1 ;  /* 0x0000000000017941 */ /* 0x000fea0003800000 */
.L_x_491:
        /* <DEDUP_REMOVED lines=13> */
.L_x_494:
[----:B------:R-:W-:Y:S05]  /*1d190*/  BSYNC B1 ;  /* 0x0000000000017941 */ /* 0x000fea0003800000 */
.L_x_493:
        /* <DEDUP_REMOVED lines=13> */
.L_x_496:
[----:B------:R-:W-:Y:S05]  /*1d270*/  BSYNC B1 ;  /* 0x0000000000017941 */ /* 0x000fea0003800000 */
.L_x_495:
        /* <DEDUP_REMOVED lines=13> */
.L_x_498:
[----:B------:R-:W-:Y:S05]  /*1d350*/  BSYNC B1 ;  /* 0x0000000000017941 */ /* 0x000fea0003800000 */
.L_x_497:
        /* <DEDUP_REMOVED lines=13> */
.L_x_500:
[----:B------:R-:W-:Y:S05]  /*1d430*/  BSYNC B1 ;  /* 0x0000000000017941 */ /* 0x000fea0003800000 */
.L_x_499:
        /* <DEDUP_REMOVED lines=13> */
.L_x_502:
[----:B------:R-:W-:Y:S05]  /*1d510*/  BSYNC B1 ;  /* 0x0000000000017941 */ /* 0x000fea0003800000 */
.L_x_501:
        /* <DEDUP_REMOVED lines=13> */
.L_x_504:
[----:B------:R-:W-:Y:S05]  /*1d5f0*/  BSYNC B1 ;  /* 0x0000000000017941 */ /* 0x000fea0003800000 */
.L_x_503:
        /* <DEDUP_REMOVED lines=13> */
.L_x_506:
[----:B------:R-:W-:Y:S05]  /*1d6d0*/  BSYNC B1 ;  /* 0x0000000000017941 */ /* 0x000fea0003800000 */
.L_x_505:
        /* <DEDUP_REMOVED lines=13> */
.L_x_508:
[----:B------:R-:W-:Y:S05]  /*1d7b0*/  BSYNC B1 ;  /* 0x0000000000017941 */ /* 0x000fea0003800000 */
.L_x_507:
        /* <DEDUP_REMOVED lines=13> */
.L_x_510:
[----:B------:R-:W-:Y:S05]  /*1d890*/  BSYNC B1 ;  /* 0x0000000000017941 */ /* 0x000fea0003800000 */
.L_x_509:
        /* <DEDUP_REMOVED lines=13> */
.L_x_512:
[----:B------:R-:W-:Y:S05]  /*1d970*/  BSYNC B1 ;  /* 0x0000000000017941 */ /* 0x000fea0003800000 */
.L_x_511:
        /* <DEDUP_REMOVED lines=13> */
.L_x_514:
[----:B------:R-:W-:Y:S05]  /*1da50*/  BSYNC B1 ;  /* 0x0000000000017941 */ /* 0x000fea0003800000 */
.L_x_513:
        /* <DEDUP_REMOVED lines=13> */
.L_x_516:
[----:B------:R-:W-:Y:S05]  /*1db30*/  BSYNC B1 ;  /* 0x0000000000017941 */ /* 0x000fea0003800000 */
.L_x_515:
        /* <DEDUP_REMOVED lines=13> */
.L_x_518:
[----:B------:R-:W-:Y:S05]  /*1dc10*/  BSYNC B1 ;  /* 0x0000000000017941 */ /* 0x000fea0003800000 */
.L_x_517:
        /* <DEDUP_REMOVED lines=13> */
.L_x_520:
[----:B------:R-:W-:Y:S05]  /*1dcf0*/  BSYNC B1 ;  /* 0x0000000000017941 */ /* 0x000fea0003800000 */
.L_x_519:
        /* <DEDUP_REMOVED lines=13> */
.L_x_522:
[----:B------:R-:W-:Y:S05]  /*1ddd0*/  BSYNC B1 ;  /* 0x0000000000017941 */ /* 0x000fea0003800000 */
.L_x_521:
        /* <DEDUP_REMOVED lines=13> */
.L_x_524:
[----:B------:R-:W-:Y:S05]  /*1deb0*/  BSYNC B1 ;  /* 0x0000000000017941 */ /* 0x000fea0003800000 */
.L_x_523:
        /* <DEDUP_REMOVED lines=13> */
.L_x_526:
[----:B------:R-:W-:Y:S05]  /*1df90*/  BSYNC B1 ;  /* 0x0000000000017941 */ /* 0x000fea0003800000 */
.L_x_525:
        /* <DEDUP_REMOVED lines=13> */
.L_x_528:
[----:B------:R-:W-:Y:S05]  /*1e070*/  BSYNC B1 ;  /* 0x0000000000017941 */ /* 0x000fea0003800000 */
.L_x_527:
        /* <DEDUP_REMOVED lines=13> */
.L_x_530:
[----:B------:R-:W-:Y:S05]  /*1e150*/  BSYNC B1 ;  /* 0x0000000000017941 */ /* 0x000fea0003800000 */
.L_x_529:
        /* <DEDUP_REMOVED lines=13> */
.L_x_532:
[----:B------:R-:W-:Y:S05]  /*1e230*/  BSYNC B1 ;  /* 0x0000000000017941 */ /* 0x000fea0003800000 */
.L_x_531:
        /* <DEDUP_REMOVED lines=13> */
.L_x_534:
[----:B------:R-:W-:Y:S05]  /*1e310*/  BSYNC B1 ;  /* 0x0000000000017941 */ /* 0x000fea0003800000 */
.L_x_533:
        /* <DEDUP_REMOVED lines=13> */
.L_x_536:
[----:B------:R-:W-:Y:S05]  /*1e3f0*/  BSYNC B1 ;  /* 0x0000000000017941 */ /* 0x000fea0003800000 */
.L_x_535:
        /* <DEDUP_REMOVED lines=13> */
.L_x_538:
[----:B------:R-:W-:Y:S05]  /*1e4d0*/  BSYNC B1 ;  /* 0x0000000000017941 */ /* 0x000fea0003800000 */
.L_x_537:
        /* <DEDUP_REMOVED lines=13> */
.L_x_540:
[----:B------:R-:W-:Y:S05]  /*1e5b0*/  BSYNC B1 ;  /* 0x0000000000017941 */ /* 0x000fea0003800000 */
.L_x_539:
[----:B--234-:R-:W2:Y:S01]  /*1e5c0*/  LDL.LU R3, [R1+0x448] ;  /* 0x0004480001037983 */ /* 0x01cea20000300800 */
[----:B-----5:R-:W-:Y:S01]  /*1e5d0*/  LOP3.LUT R6, R6, 0xff, RZ, 0xc0, !PT ;  /* 0x000000ff06067812 */ /* 0x020fe200078ec0ff */
[----:B------:R-:W-:Y:S01]  /*1e5e0*/  BSSY B1, `(.L_x_541) ;  /* 0x000000b000017945 */ /* 0x000fe20003800000 */
[----:B------:R-:W-:Y:S02]  /*1e5f0*/  ISETP.LT.OR P2, PT, R0, 0xf9, !P1 ;  /* 0x000000f90000780c */ /* 0x000fe40004f41670 */
[----:B------:R-:W-:Y:S02]  /*1e600*/  F2FP.F16.E4M3.UNPACK_B R6, R6 ;  /* 0x00000006ff06723e */ /* 0x000fe400020006ff */
[----:B------:R-:W-:-:S03]  /*1e610*/  PRMT R2, RZ, 0x7610, R2 ;  /* 0x00007610ff027816 */ /* 0x000fc60000000002 */
[----:B------:R-:W-:-:S05]  /*1e620*/  HADD2.F32 R6, -RZ, R6.H0_H0 ;  /* 0x20000006ff067230 */ /* 0x000fca0000004100 */
[----:B------:R-:W-:-:S04]  /*1e630*/  FMUL R6, R6, UR23 ;  /* 0x0000001706067c20 */ /* 0x000fc80008400000 */
[----:B--2---:R-:W-:-:S05]  /*1e640*/  FFMA R6, R3, UR22, R6 ;  /* 0x0000001603067c23 */ /* 0x004fca0008000006 */
[----:B------:R-:W-:-:S05]  /*1e650*/  F2FP.SATFINITE.E4M3.F32.PACK_AB_MERGE_C R3, RZ, R6, RZ ;  /* 0x00000006ff03723e */ /* 0x000fca00048070ff */
[----:B------:R2:W-:Y:S01]  /*1e660*/  @!P0 STG.E.U8 desc[UR20][R30.64+0xf9], R3 ;  /* 0x0000f9031e008986 */ /* 0x0005e2000c101114 */
[----:B------:R-:W-:Y:S05]  /*1e670*/  @P2 BRA `(.L_x_542) ;  /* 0x0000000000042947 */ /* 0x000fea0003800000 */
[----:B------:R3:W5:Y:S02]  /*1e680*/  LDG.E.U8 R2, desc[UR20][R4.64+0xf8] ;  /* 0x0000f81404027981 */ /* 0x000764000c1e1100 */
.L_x_542:
[----:B------:R-:W-:Y:S05]  /*1e690*/  BSYNC B1 ;  /* 0x0000000000017941 */ /* 0x000fea0003800000 */
.L_x_541:
[----:B--2---:R-:W2:Y:S01]  /*1e6a0*/  LDL.LU R3, [R1+0x44c] ;  /* 0x00044c0001037983 */ /* 0x004ea20000300800 */
        /* <DEDUP_REMOVED lines=12> */
.L_x_544:
[----:B------:R-:W-:Y:S05]  /*1e770*/  BSYNC B1 ;  /* 0x0000000000017941 */ /* 0x000fea0003800000 */
.L_x_543:
[----:B------:R-:W-:Y:S05]  /*1e780*/  @P1 BRA `(.L_x_545) ;  /* 0x0000004800881947 */ /* 0x000fea0003800000 */
[----:B------:R-:W2:Y:S01]  /*1e790*/  LDL.LU R2, [R1+0x450] ;  /* 0x0004500001027983 */ /* 0x000ea20000300800 */
[----:B-----5:R-:W-:-:S04]  /*1e7a0*/  LOP3.LUT R0, R0, 0xff, RZ, 0xc0, !PT ;  /* 0x000000ff00007812 */ /* 0x020fc800078ec0ff */
[----:B------:R-:W-:-:S05]  /*1e7b0*/  F2FP.F16.E4M3.UNPACK_B R0, R0 ;  /* 0x00000000ff00723e */ /* 0x000fca00020006ff */
[----:B------:R-:W-:-:S05]  /*1e7c0*/  HADD2.F32 R0, -RZ, R0.H0_H0 ;  /* 0x20000000ff007230 */ /* 0x000fca0000004100 */
[----:B------:R-:W-:-:S04]  /*1e7d0*/  FMUL R0, R0, UR23 ;  /* 0x0000001700007c20 */ /* 0x000fc80008400000 */
[----:B--2---:R-:W-:-:S05]  /*1e7e0*/  FFMA R0, R2, UR22, R0 ;  /* 0x0000001602007c23 */ /* 0x004fca0008000000 */
[----:B------:R-:W-:-:S05]  /*1e7f0*/  F2FP.SATFINITE.E4M3.F32.PACK_AB_MERGE_C R3, RZ, R0, RZ ;  /* 0x00000000ff03723e */ /* 0x000fca00048070ff */
[----:B------:R2:W-:Y:S01]  /*1e800*/  STG.E.U8 desc[UR20][R28.64+0xf9], R3 ;  /* 0x0000f9031c007986 */ /* 0x0005e2000c101114 */
[----:B------:R-:W-:Y:S05]  /*1e810*/  BRA `(.L_x_545) ;  /* 0x0000004800647947 */ /* 0x000fea0003800000 */
.L_x_32:
[----:B------:R-:W-:Y:S01]  /*1e820*/  ISETP.GE.AND P3, PT, R34, 0x1, PT ;  /* 0x000000012200780c */ /* 0x000fe20003f66270 */
[----:B------:R-:W-:Y:S01]  /*1e830*/  FMUL R3, R3, UR22 ;  /* 0x0000001603037c20 */ /* 0x000fe20008400000 */
[----:B------:R-:W3:Y:S02]  /*1e840*/  LDL.LU R2, [R1+0x200] ;  /* 0x0002000001027983 */ /* 0x000ee40000300800 */
[----:B------:R-:W-:Y:S02]  /*1e850*/  ISETP.LT.OR P0, PT, R0, 0x1, !P3 ;  /* 0x000000010000780c */ /* 0x000fe40005f01670 */
[----:B------:R-:W-:Y:S01]  /*1e860*/  F2FP.SATFINITE.E4M3.F32.PACK_AB_MERGE_C R3, RZ, R3, RZ ;  /* 0x00000003ff03723e */ /* 0x000fe200048070ff */
[----:B------:R-:W-:Y:S01]  /*1e870*/  FMUL R4, R4, UR22 ;  /* 0x0000001604047c20 */ /* 0x000fe20008400000 */
[----:B------:R-:W-:Y:S01]  /*1e880*/  ISETP.GE.AND P2, PT, R34, 0x9, PT ;  /* 0x000000092200780c */ /* 0x000fe20003f46270 */
[----:B------:R-:W-:Y:S01]  /*1e890*/  FMUL R5, R5, UR22 ;  /* 0x0000001605057c20 */ /* 0x000fe20008400000 */
[----:B------:R-:W-:Y:S01]  /*1e8a0*/  ISETP.LT.OR P1, PT, R0, 0x9, !P3 ;  /* 0x000000090000780c */ /* 0x000fe20005f21670 */
[----:B------:R-:W-:Y:S01]  /*1e8b0*/  FMUL R6, R6, UR22 ;  /* 0x0000001606067c20 */ /* 0x000fe20008400000 */
[----:B------:R-:W-:Y:S01]  /*1e8c0*/  FMUL R7, R7, UR22 ;  /* 0x0000001607077c20 */ /* 0x000fe20008400000 */
[----:B------:R-:W-:Y:S01]  /*1e8d0*/  FMUL R8, R8, UR22 ;  /* 0x0000001608087c20 */ /* 0x000fe20008400000 */
[----:B------:R-:W-:Y:S01]  /*1e8e0*/  FMUL R9, R9, UR22 ;  /* 0x0000001609097c20 */ /* 0x000fe20008400000 */
[----:B------:R-:W-:Y:S01]  /*1e8f0*/  FMUL R10, R10, UR22 ;  /* 0x000000160a0a7c20 */ /* 0x000fe20008400000 */
[----:B------:R-:W-:Y:S01]  /*1e900*/  FMUL R11, R11, UR22 ;  /* 0x000000160b0b7c20 */ /* 0x000fe20008400000 */
[----:B------:R0:W-:Y:S01]  /*1e910*/  @!P0 STG.E.U8 desc[UR20][R24.64], R3 ;  /* 0x0000000318008986 */ /* 0x0001e2000c101114 */
[----:B------:R-:W-:-:S02]  /*1e920*/  ISETP.LT.OR P0, PT, R0, 0x2, !P3 ;  /* 0x000000020000780c */ /* 0x000fc40005f01670 */
[----:B------:R-:W-:Y:S01]  /*1e930*/  F2FP.SATFINITE.E4M3.F32.PACK_AB_MERGE_C R4, RZ, R4, RZ ;  /* 0x00000004ff04723e */ /* 0x000fe200048070ff */
[----:B------:R-:W-:Y:S01]  /*1e940*/  FMUL R12, R12, UR22 ;  /* 0x000000160c0c7c20 */ /* 0x000fe20008400000 */
[----:B------:R-:W-:Y:S01]  /*1e950*/  F2FP.SATFINITE.E4M3.F32.PACK_AB_MERGE_C R5, RZ, R5, RZ ;  /* 0x00000005ff05723e */ /* 0x000fe200048070ff */
[----:B------:R-:W-:Y:S01]  /*1e960*/  FMUL R13, R13, UR22 ;  /* 0x000000160d0d7c20 */ /* 0x000fe20008400000 */
[----:B------:R-:W-:Y:S01]  /*1e970*/  FMUL R14, R14, UR22 ;  /* 0x000000160e0e7c20 */ /* 0x000fe20008400000 */
[----:B------:R-:W-:Y:S01]  /*1e980*/  FMUL R15, R15, UR22 ;  /* 0x000000160f0f7c20 */ /* 0x000fe20008400000 */
[----:B------:R-:W-:Y:S01]  /*1e990*/  FMUL R16, R16, UR22 ;  /* 0x0000001610107c20 */ /* 0x000fe20008400000 */
[----:B------:R-:W-:Y:S01]  /*1e9a0*/  FMUL R17, R17, UR22 ;  /* 0x0000001611117c20 */ /* 0x000fe20008400000 */
[----:B------:R-:W-:Y:S01]  /*1e9b0*/  FMUL R18, R18, UR22 ;  /* 0x0000001612127c20 */ /* 0x000fe20008400000 */
[----:B------:R-:W-:Y:S01]  /*1e9c0*/  FMUL R19, R19, UR22 ;  /* 0x0000001613137c20 */ /* 0x000fe20008400000 */
[----:B------:R-:W-:Y:S01]  /*1e9d0*/  FMUL R20, R20, UR22 ;  /* 0x0000001614147c20 */ /* 0x000fe20008400000 */
[----:B------:R-:W-:Y:S01]  /*1e9e0*/  @!P0 STG.E.U8 desc[UR20][R24.64+0x1], R4 ;  /* 0x0000010418008986 */ /* 0x000fe2000c101114 */
[----:B------:R-:W-:-:S02]  /*1e9f0*/  ISETP.LT.OR P0, PT, R0, 0x1, !P2 ;  /* 0x000000010000780c */ /* 0x000fc40005701670 */
[----:B------:R-:W-:Y:S01]  /*1ea00*/  F2FP.SATFINITE.E4M3.F32.PACK_AB_MERGE_C R6, RZ, R6, RZ ;  /* 0x00000006ff06723e */ /* 0x000fe200048070ff */
[----:B------:R-:W-:Y:S01]  /*1ea10*/  FMUL R21, R21, UR22 ;  /* 0x0000001615157c20 */ /* 0x000fe20008400000 */
[----:B------:R-:W4:Y:S09]  /*1ea20*/  LDL.LU R41, [R1+0x204] ;  /* 0x0002040001297983 */ /* 0x000f320000300800 */
[----:B------:R1:W-:Y:S01]  /*1ea30*/  @!P0 STG.E.U8 desc[UR20][R26.64], R5 ;  /* 0x000000051a008986 */ /* 0x0003e2000c101114 */
[----:B------:R-:W-:-:S02]  /*1ea40*/  ISETP.LT.OR P0, PT, R0, 0x2, !P2 ;  /* 0x000000020000780c */ /* 0x000fc40005701670 */
[----:B------:R-:W-:Y:S01]  /*1ea50*/  F2FP.SATFINITE.E4M3.F32.PACK_AB_MERGE_C R7, RZ, R7, RZ ;  /* 0x00000007ff07723e */ /* 0x000fe200048070ff */
[----:B------:R-:W5:Y:S01]  /*1ea60*/  LDL.LU R39, [R1+0x208] ;  /* 0x0002080001277983 */ /* 0x000f620000300800 */
[----:B------:R-:W-:Y:S02]  /*1ea70*/  F2FP.SATFINITE.E4M3.F32.PACK_AB_MERGE_C R8, RZ, R8, RZ ;  /* 0x00000008ff08723e */ /* 0x000fe400048070ff */
[----:B------:R-:W-:Y:S01]  /*1ea80*/  F2FP.SATFINITE.E4M3.F32.PACK_AB_MERGE_C R9, RZ, R9, RZ ;  /* 0x00000009ff09723e */ /* 0x000fe200048070ff */
[----:B------:R-:W-:Y:S01]  /*1ea90*/  FMUL R22, R22, UR22 ;  /* 0x0000001616167c20 */ /* 0x000fe20008400000 */
[C---:B------:R-:W-:Y:S01]  /*1eaa0*/  ISETP.LT.OR P5, PT, R0.reuse, 0xa, !P2 ;  /* 0x0000000a0000780c */ /* 0x040fe200057a1670 */
[----:B------:R-:W2:Y:S04]  /*1eab0*/  LDL.LU R35, [R1+0x20c] ;  /* 0x00020c0001237983 */ /* 0x000ea80000300800 */
[----:B------:R-:W-:Y:S01]  /*1eac0*/  @!P0 STG.E.U8 desc[UR20][R26.64+0x1], R6 ;  /* 0x000001061a008986 */ /* 0x000fe2000c101114 */
[----:B------:R-:W-:-:S03]  /*1ead0*/  ISETP.LT.OR P0, PT, R0, 0xa, !P3 ;  /* 0x0000000a0000780c */ /* 0x000fc60005f01670 */
[----:B------:R-:W-:Y:S01]  /*1eae0*/  @!P1 STG.E.U8 desc[UR20][R24.64+0x8], R7 ;  /* 0x0000080718009986 */ /* 0x000fe2000c101114 */
[----:B------:R-:W-:Y:S02]  /*1eaf0*/  ISETP.LT.OR P1, PT, R0, 0x9, !P2 ;  /* 0x000000090000780c */ /* 0x000fe40005721670 */
[----:B------:R-:W-:Y:S01]  /*1eb00*/  F2FP.SATFINITE.E4M3.F32.PACK_AB_MERGE_C R10, RZ, R10, RZ ;  /* 0x0000000aff0a723e */ /* 0x000fe200048070ff */
[----:B------:R-:W-:Y:S01]  /*1eb10*/  FMUL R152, R152, UR22 ;  /* 0x0000001698987c20 */ /* 0x000fe20008400000 */
[----:B------:R-:W-:Y:S01]  /*1eb20*/  F2FP.SATFINITE.E4M3.F32.PACK_AB_MERGE_C R11, RZ, R11, RZ ;  /* 0x0000000bff0b723e */ /* 0x000fe200048070ff */
[----:B------:R-:W5:Y:S04]  /*1eb30*/  LDL.LU R33, [R1+0x210] ;  /* 0x0002100001217983 */ /* 0x000f680000300800 */
[----:B------:R-:W-:Y:S01]  /*1eb40*/  @!P0 STG.E.U8 desc[UR20][R24.64+0x9], R8 ;  /* 0x0000090818008986 */ /* 0x000fe2000c101114 */
[----:B------:R-:W-:-:S03]  /*1eb50*/  ISETP.LT.OR P0, PT, R0, 0x11, !P3 ;  /* 0x000000110000780c */ /* 0x000fc60005f01670 */
[----:B------:R-:W-:Y:S01]  /*1eb60*/  @!P1 STG.E.U8 desc[UR20][R26.64+0x8], R9 ;  /* 0x000008091a009986 */ /* 0x000fe2000c101114 */
[C---:B------:R-:W-:Y:S02]  /*1eb70*/  ISETP.LT.OR P1, PT, R0.reuse, 0x12, !P3 ;  /* 0x000000120000780c */ /* 0x040fe40005f21670 */
[----:B------:R-:W-:Y:S01]  /*1eb80*/  F2FP.SATFINITE.E4M3.F32.PACK_AB_MERGE_C R12, RZ, R12, RZ ;  /* 0x0000000cff0c723e */ /* 0x000fe200048070ff */
[----:B------:R-:W-:Y:S01]  /*1eb90*/  @!P5 STG.E.U8 desc[UR20][R26.64+0x9], R10 ;  /* 0x0000090a1a00d986 */ /* 0x000fe2000c101114 */
[C---:B------:R-:W-:Y:S02]  /*1eba0*/  ISETP.LT.OR P5, PT, R0.reuse, 0x11, !P2 ;  /* 0x000000110000780c */ /* 0x040fe400057a1670 */
[----:B------:R-:W-:Y:S01]  /*1ebb0*/  F2FP.SATFINITE.E4M3.F32.PACK_AB_MERGE_C R13, RZ, R13, RZ ;  /* 0x0000000dff0d723e */ /* 0x000fe200048070ff */
[----:B------:R-:W5:Y:S01]  /*1ebc0*/  LDL.LU R32, [R1+0x214] ;  /* 0x0002140001207983 */ /* 0x000f620000300800 */
[----:B------:R-:W-:Y:S01]  /*1ebd0*/  F2FP.SATFINITE.E4M3.F32.PACK_AB_MERGE_C R14, RZ, R14, RZ ;  /* 0x0000000eff0e723e */ /* 0x000fe200048070ff */
[----:B------:R-:W-:Y:S01]  /*1ebe0*/  FMUL R23, R23, UR22 ;  /* 0x0000001617177c20 */ /* 0x000fe20008400000 */
[----:B------:R-:W-:Y:S01]  /*1ebf0*/  F2FP.SATFINITE.E4M3.F32.PACK_AB_MERGE_C R15, RZ, R15, RZ ;  /* 0x0000000fff0f723e */ /* 0x000fe200048070ff */
[----:B------:R-:W-:Y:S01]  /*1ec00*/  @!P0 STG.E.U8 desc[UR20][R24.64+0x10], R11 ;  /* 0x0000100b18008986 */ /* 0x000fe2000c101114 */
[C---:B------:R-:W-:Y:S01]  /*1ec10*/  ISETP.LT.OR P0, PT, R0.reuse, 0x12, !P2 ;  /* 0x000000120000780c */ /* 0x040fe20005701670 */
[----:B------:R-:W-:Y:S01]  /*1ec20*/  FMUL R153, R153, UR22 ;  /* 0x0000001699997c20 */ /* 0x000fe20008400000 */
[----:B------:R-:W-:Y:S01]  /*1ec30*/  F2FP.SATFINITE.E4M3.F32.PACK_AB_MERGE_C R16, RZ, R16, RZ ;  /* 0x00000010ff10723e */ /* 0x000fe200048070ff */
[----:B------:R-:W-:Y:S01]  /*1ec40*/  @!P1 STG.E.U8 desc[UR20][R24.64+0x11], R12 ;  /* 0x0000110c18009986 */ /* 0x000fe2000c101114 */
[----:B------:R-:W-:Y:S01]  /*1ec50*/  ISETP.LT.OR P1, PT, R0, 0x19, !P3 ;  /* 0x000000190000780c */ /* 0x000fe20005f21670 */
[----:B------:R-:W-:Y:S01]  /*1ec60*/  FMUL R154, R154, UR22 ;  /* 0x000000169a9a7c20 */ /* 0x000fe20008400000 */
[----:B------:R-:W-:Y:S01]  /*1ec70*/  F2FP.SATFINITE.E4M3.F32.PACK_AB_MERGE_C R17, RZ, R17, RZ ;  /* 0x00000011ff11723e */ /* 0x000fe200048070ff */
[----:B------:R-:W-:Y:S01]  /*1ec80*/  @!P5 STG.E.U8 desc[UR20][R26.64+0x10], R13 ;  /* 0x0000100d1a00d986 */ /* 0x000fe2000c101114 */
[----:B------:R-:W-:Y:S01]  /*1ec90*/  ISETP.LT.OR P5, PT, R0, 0x1a, !P3 ;  /* 0x0000001a0000780c */ /* 0x000fe20005fa1670 */
[----:B------:R-:W-:Y:S01]  /*1eca0*/  FMUL R156, R156, UR22 ;  /* 0x000000169c9c7c20 */ /* 0x000fe20008400000 */
        /* <DEDUP_REMOVED lines=20> */
[C---:B------:R-:W-:Y:S01]  /*1edf0*/  ISETP.LT.OR P6, PT, R0.reuse, 0x2a, !P2 ;  /* 0x0000002a0000780c */ /* 0x040fe200057c1670 */
        /* <DEDUP_REMOVED lines=36> */
[----:B------:R-:W-:Y:S01]  /*1f040*/  @!P6 STG.E.U8 desc[UR20][R26.64+0x29], R154 ;  /* 0x0000299a1a00e986 */ /* 0x000fe2000c101114 */
[C---:B------:R-:W-:Y:S01]  /*1f050*/  ISETP.LT.OR P6, PT, R0.reuse, 0x32, !P2 ;  /* 0x000000320000780c */ /* 0x040fe200057c1670 */
        /* <DEDUP_REMOVED lines=21> */
[----:B0-----:R-:W-:Y:S01]  /*1f1b0*/  F2FP.SATFINITE.E4M3.F32.PACK_AB_MERGE_C R3, RZ, R168, RZ ;  /* 0x000000a8ff03723e */ /* 0x001fe200048070ff */
        /* <DEDUP_REMOVED lines=11> */
[----:B-1----:R-:W-:Y:S01]  /*1f270*/  F2FP.SATFINITE.E4M3.F32.PACK_AB_MERGE_C R5, RZ, R170, RZ ;  /* 0x000000aaff05723e */ /* 0x002fe200048070ff */
        /* <DEDUP_REMOVED lines=20> */
[----:B------:R0:W-:Y:S01]  /*1f3c0*/  @!P1 STG.E.U8 desc[UR20][R24.64+0x49], R3 ;  /* 0x0000490318009986 */ /* 0x0001e2000c101114 */
[----:B------:R-:W-:Y:S01]  /*1f3d0*/  ISETP.LT.OR P1, PT, R0, 0x52, !P3 ;  /* 0x000000520000780c */ /* 0x000fe20005f21670 */
[----:B------:R-:W-:Y:S01]  /*1f3e0*/  FMUL R186, R186, UR22 ;  /* 0x00000016baba7c20 */ /* 0x000fe20008400000 */
[----:B------:R-:W-:Y:S01]  /*1f3f0*/  F2FP.SATFINITE.E4M3.F32.PACK_AB_MERGE_C R181, RZ, R181, RZ ;  /* 0x000000b5ffb5723e */ /* 0x000fe200048070ff */
[----:B------:R-:W-:Y:S01]  /*1f400*/  @!P5 STG.E.U8 desc[UR20][R26.64+0x48], R169 ;  /* 0x000048a91a00d986 */ /* 0x000fe2000c101114 */
[----:B------:R-:W-:Y:S01]  /*1f410*/  ISETP.LT.OR P5, PT, R0, 0x51, !P2 ;  /* 0x000000510000780c */ /* 0x000fe200057a1670 */
[----:B------:R-:W-:Y:S01]  /*1f420*/  FMUL R188, R188, UR22 ;  /* 0x00000016bcbc7c20 */ /* 0x000fe20008400000 */
[----:B------:R-:W-:Y:S01]  /*1f430*/  F2FP.SATFINITE.E4M3.F32.PACK_AB_MERGE_C R183, RZ, R183, RZ ;  /* 0x000000b7ffb7723e */ /* 0x000fe200048070ff */
[----:B------:R1:W-:Y:S01]  /*1f440*/  @!P6 STG.E.U8 desc[UR20][R26.64+0x49], R5 ;  /* 0x000049051a00e986 */ /* 0x0003e2000c101114 */
[C---:B------:R-:W-:Y:S01]  /*1f450*/  ISETP.LT.OR P6, PT, R0.reuse, 0x52, !P2 ;  /* 0x000000520000780c */ /* 0x040fe200057c1670 */
[----:B------:R-:W-:Y:S01]  /*1f460*/  FMUL R187, R187, UR22 ;  /* 0x00000016bbbb7c20 */ /* 0x000fe20008400000 */
[----:B------:R-:W-:Y:S01]  /*1f470*/  F2FP.SATFINITE.E4M3.F32.PACK_AB_MERGE_C R185, RZ, R185, RZ ;  /* 0x000000b9ffb9723e */ /* 0x000fe200048070ff */
[----:B------:R-:W-:Y:S01]  /*1f480*/  @!P0 STG.E.U8 desc[UR20][R24.64+0x50], R171 ;  /* 0x000050ab18008986 */ /* 0x000fe2000c101114 */
[----:B0-----:R-:W-:Y:S01]  /*1f490*/  F2FP.SATFINITE.E4M3.F32.PACK_AB_MERGE_C R3, RZ, R172, RZ ;  /* 0x000000acff03723e */ /* 0x001fe200048070ff */
[----:B------:R-:W-:Y:S01]  /*1f4a0*/  FMUL R189, R189, UR22 ;  /* 0x00000016bdbd7c20 */ /* 0x000fe20008400000 */
[----:B------:R-:W-:Y:S01]  /*1f4b0*/  ISETP.LT.OR P0, PT, R0, 0x59, !P3 ;  /* 0x000000590000780c */ /* 0x000fe20005f01670 */
[----:B------:R-:W-:Y:S01]  /*1f4c0*/  FMUL R190, R190, UR22 ;  /* 0x00000016bebe7c20 */ /* 0x000fe20008400000 */
[----:B------:R-:W-:Y:S01]  /*1f4d0*/  FMUL R192, R192, UR22 ;  /* 0x00000016c0c07c20 */ /* 0x000fe20008400000 */
[----:B------:R0:W-:Y:S01]  /*1f4e0*/  @!P1 STG.E.U8 desc[UR20][R24.64+0x51], R3 ;  /* 0x0000510318009986 */ /* 0x0001e2000c101114 */
[C---:B------:R-:W-:Y:S01]  /*1f4f0*/  ISETP.LT.OR P1, PT, R0.reuse, 0x5a, !P3 ;  /* 0x0000005a0000780c */ /* 0x040fe20005f21670 */
[----:B------:R-:W-:Y:S01]  /*1f500*/  FMUL R191, R191, UR22 ;  /* 0x00000016bfbf7c20 */ /* 0x000fe20008400000 */
[----:B-1----:R-:W-:Y:S01]  /*1f510*/  F2FP.SATFINITE.E4M3.F32.PACK_AB_MERGE_C R5, RZ, R174, RZ ;  /* 0x000000aeff05723e */ /* 0x002fe200048070ff */
        /* <DEDUP_REMOVED lines=9> */
[----:B0-----:R-:W-:Y:S01]  /*1f5b0*/  F2FP.SATFINITE.E4M3.F32.PACK_AB_MERGE_C R3, RZ, R176, RZ ;  /* 0x000000b0ff03723e */ /* 0x001fe200048070ff */
[----:B------:R-:W-:Y:S01]  /*1f5c0*/  FMUL R196, R196, UR22 ;  /* 0x00000016c4c47c20 */ /* 0x000fe20008400000 */
[C---:B------:R-:W-:Y:S01]  /*1f5d0*/  ISETP.LT.OR P0, PT, R0.reuse, 0x61, !P3 ;  /* 0x000000610000780c */ /* 0x040fe20005f01670 */
[----:B------:R-:W-:Y:S01]  /*1f5e0*/  FMUL R195, R195, UR22 ;  /* 0x00000016c3c37c20 */ /* 0x000fe20008400000 */
[----:B------:R-:W-:Y:S01]  /*1f5f0*/  F2FP.SATFINITE.E4M3.F32.PACK_AB_MERGE_C R191, RZ, R191, RZ ;  /* 0x000000bfffbf723e */ /* 0x000fe200048070ff */
[----:B------:R0:W-:Y:S01]  /*1f600*/  @!P1 STG.E.U8 desc[UR20][R24.64+0x59], R3 ;  /* 0x0000590318009986 */ /* 0x0001e2000c101114 */
[C---:B------:R-:W-:Y:S01]  /*1f610*/  ISETP.LT.OR P1, PT, R0.reuse, 0x62, !P3 ;  /* 0x000000620000780c */ /* 0x040fe20005f21670 */
[----:B------:R-:W-:Y:S01]  /*1f620*/  FMUL R197, R197, UR22 ;  /* 0x00000016c5c57c20 */ /* 0x000fe20008400000 */
[----:B-1----:R-:W-:Y:S01]  /*1f630*/  F2FP.SATFINITE.E4M3.F32.PACK_AB_MERGE_C R5, RZ, R178, RZ ;  /* 0x000000b2ff05723e */ /* 0x002fe200048070ff */
[----:B------:R-:W-:Y:S01]  /*1f640*/  @!P5 STG.E.U8 desc[UR20][R26.64+0x58], R177 ;  /* 0x000058b11a00d986 */ /* 0x000fe2000c101114 */
[----:B------:R-:W-:Y:S01]  /*1f650*/  ISETP.LT.OR P5, PT, R0, 0x61, !P2 ;  /* 0x000000610000780c */ /* 0x000fe200057a1670 */
        /* <DEDUP_REMOVED lines=13> */
[----:B------:R-:W-:Y:S01]  /*1f730*/  ISETP.LT.OR P1, PT, R0, 0x6a, !P3 ;  /* 0x0000006a0000780c */ /* 0x000fe20005f21670 */
[----:B------:R-:W-:Y:S01]  /*1f740*/  FMUL R202, R202, UR22 ;  /* 0x00000016caca7c20 */ /* 0x000fe20008400000 */
[----:B-1----:R-:W-:Y:S01]  /*1f750*/  F2FP.SATFINITE.E4M3.F32.PACK_AB_MERGE_C R5, RZ, R182, RZ ;  /* 0x000000b6ff05723e */ /* 0x002fe200048070ff */
        /* <DEDUP_REMOVED lines=111> */
[----:B---3--:R-:W-:Y:S01]  /*1fe50*/  FMUL R2, R2, UR22 ;  /* 0x0000001602027c20 */ /* 0x008fe20008400000 */
        /* <DEDUP_REMOVED lines=8> */
[----:B------:R-:W3:Y:S01]  /*1fee0*/  LDL.LU R38, [R1+0x218] ;  /* 0x0002180001267983 */ /* 0x000ee20000300800 */
[----:B------:R-:W-:-:S03]  /*1fef0*/  F2FP.SATFINITE.E4M3.F32.PACK_AB_MERGE_C R233, RZ, R233, RZ ;  /* 0x000000e9ffe9723e */ /* 0x000fc600048070ff */
[----:B------:R0:W-:Y:S01]  /*1ff00*/  @!P1 STG.E.U8 desc[UR20][R24.64+0x99], R3 ;  /* 0x0000990318009986 */ /* 0x0001e2000c101114 */
[C---:B------:R-:W-:Y:S02]  /*1ff10*/  ISETP.LT.OR P1, PT, R0.reuse, 0xa2, !P3 ;  /* 0x000000a20000780c */ /* 0x040fe40005f21670 */
[----:B-1----:R-:W-:Y:S01]  /*1ff20*/  F2FP.SATFINITE.E4M3.F32.PACK_AB_MERGE_C R5, RZ, R210, RZ ;  /* 0x000000d2ff05723e */ /* 0x002fe200048070ff */
[----:B------:R-:W-:Y:S01]  /*1ff30*/  @!P5 STG.E.U8 desc[UR20][R26.64+0x98], R209 ;  /* 0x000098d11a00d986 */ /* 0x000fe2000c101114 */
[----:B------:R-:W-:-:S03]  /*1ff40*/  ISETP.LT.OR P5, PT, R0, 0xa1, !P2 ;  /* 0x000000a10000780c */ /* 0x000fc600057a1670 */
[----:B------:R1:W-:Y:S01]  /*1ff50*/  @!P6 STG.E.U8 desc[UR20][R26.64+0x99], R5 ;  /* 0x000099051a00e986 */ /* 0x0003e2000c101114 */
[C---:B------:R-:W-:Y:S02]  /*1ff60*/  ISETP.LT.OR P6, PT, R0.reuse, 0xa2, !P2 ;  /* 0x000000a20000780c */ /* 0x040fe400057c1670 */
[----:B0-----:R-:W-:Y:S01]  /*1ff70*/  F2FP.SATFINITE.E4M3.F32.PACK_AB_MERGE_C R3, RZ, R212, RZ ;  /* 0x000000d4ff03723e */ /* 0x001fe200048070ff */
[----:B------:R-:W-:Y:S01]  /*1ff80*/  @!P0 STG.E.U8 desc[UR20][R24.64+0xa0], R211 ;  /* 0x0000a0d318008986 */ /* 0x000fe2000c101114 */
[----:B------:R-:W-:-:S03]  /*1ff90*/  ISETP.LT.OR P0, PT, R0, 0xa9, !P3 ;  /* 0x000000a90000780c */ /* 0x000fc60005f01670 */
        /* <DEDUP_REMOVED lines=48> */
[----:B------:R-:W3:Y:S04]  /*202a0*/  LDL.LU R37, [R1+0x21c] ;  /* 0x00021c0001257983 */ /* 0x000ee80000300800 */
[----:B------:R-:W-:Y:S01]  /*202b0*/  @!P1 STG.E.U8 desc[UR20][R24.64+0xc9], R3 ;  /* 0x0000c90318009986 */ /* 0x000fe2000c101114 */
[C---:B------:R-:W-:Y:S02]  /*202c0*/  ISETP.LT.OR P1, PT, R0.reuse, 0xd2, !P3 ;  /* 0x000000d20000780c */ /* 0x040fe40005f21670 */
[----:B-1----:R-:W-:Y:S01]  /*202d0*/  F2FP.SATFINITE.E4M3.F32.PACK_AB_MERGE_C R5, RZ, R234, RZ ;  /* 0x000000eaff05723e */ /* 0x002fe200048070ff */
[----:B------:R-:W3:Y:S01]  /*202e0*/  LDL.LU R36, [R1+0x220] ;  /* 0x0002200001247983 */ /* 0x000ee20000300800 */
[----:B------:R-:W-:Y:S01]  /*202f0*/  F2FP.SATFINITE.E4M3.F32.PACK_AB_MERGE_C R7, RZ, R236, RZ ;  /* 0x000000ecff07723e */ /* 0x000fe200048070ff */
[----:B--2---:R-:W-:Y:S01]  /*20300*/  FMUL R4, R35, UR22 ;  /* 0x0000001623047c20 */ /* 0x004fe20008400000 */
[----:B------:R-:W-:Y:S01]  /*20310*/  F2FP.SATFINITE.E4M3.F32.PACK_AB_MERGE_C R9, RZ, R2, RZ ;  /* 0x00000002ff09723e */ /* 0x000fe200048070ff */
[----:B----4-:R-:W-:Y:S01]  /*20320*/  FMUL R2, R41, UR22 ;  /* 0x0000001629027c20 */ /* 0x010fe20008400000 */
[----:B------:R-:W2:Y:S04]  /*20330*/  LDL.LU R35, [R1+0x224] ;  /* 0x0002240001237983 */ /* 0x000ea80000300800 */
[----:B------:R-:W-:Y:S01]  /*20340*/  @!P0 STG.E.U8 desc[UR20][R24.64+0xc8], R231 ;  /* 0x0000c8e718008986 */ /* 0x000fe2000c101114 */
[----:B------:R-:W-:-:S03]  /*20350*/  ISETP.LT.OR P0, PT, R0, 0xd1, !P3 ;  /* 0x000000d10000780c */ /* 0x000fc60005f01670 */
[----:B------:R-:W-:Y:S01]  /*20360*/  @!P5 STG.E.U8 desc[UR20][R26.64+0xc8], R233 ;  /* 0x0000c8e91a00d986 */ /* 0x000fe2000c101114 */
[----:B------:R-:W-:-:S03]  /*20370*/  ISETP.LT.OR P5, PT, R0, 0xd1, !P2 ;  /* 0x000000d10000780c */ /* 0x000fc600057a1670 */
[----:B------:R5:W-:Y:S01]  /*20380*/  @!P6 STG.E.U8 desc[UR20][R26.64+0xc9], R5 ;  /* 0x0000c9051a00e986 */ /* 0x000be2000c101114 */
[----:B------:R-:W-:-:S03]  /*20390*/  ISETP.LT.OR P6, PT, R0, 0xd2, !P2 ;  /* 0x000000d20000780c */ /* 0x000fc600057c1670 */
[----:B------:R0:W-:Y:S01]  /*203a0*/  @!P1 STG.E.U8 desc[UR20][R24.64+0xd1], R7 ;  /* 0x0000d10718009986 */ /* 0x0001e2000c101114 */
[----:B-----5:R-:W-:-:S03]  /*203b0*/  FMUL R5, R33, UR22 ;  /* 0x0000001621057c20 */ /* 0x020fc60008400000 */
[----:B------:R-:W4:Y:S01]  /*203c0*/  LDL.LU R33, [R1+0x228] ;  /* 0x0002280001217983 */ /* 0x000f220000300800 */
[----:B0-----:R-:W-:Y:S01]  /*203d0*/  F2FP.SATFINITE.E4M3.F32.PACK_AB_MERGE_C R7, RZ, R2, RZ ;  /* 0x00000002ff07723e */ /* 0x001fe200048070ff */
[----:B------:R-:W-:Y:S02]  /*203e0*/  FMUL R2, R32, UR22 ;  /* 0x0000001620027c20 */ /* 0x000fe40008400000 */
[----:B------:R-:W5:Y:S04]  /*203f0*/  LDL.LU R41, [R1+0x22c] ;  /* 0x00022c0001297983 */ /* 0x000f680000300800 */
[----:B------:R-:W5:Y:S01]  /*20400*/  LDL.LU R32, [R1+0x230] ;  /* 0x0002300001207983 */ /* 0x000f620000300800 */
[----:B------:R-:W-:Y:S01]  /*20410*/  F2FP.SATFINITE.E4M3.F32.PACK_AB_MERGE_C R235, RZ, R235, RZ ;  /* 0x000000ebffeb723e */ /* 0x000fe200048070ff */
[----:B------:R-:W-:Y:S01]  /*20420*/  FMUL R3, R39, UR22 ;  /* 0x0000001627037c20 */ /* 0x000fe20008400000 */
[----:B------:R-:W-:Y:S01]  /*20430*/  F2FP.SATFINITE.E4M3.F32.PACK_AB_MERGE_C R237, RZ, R237, RZ ;  /* 0x000000edffed723e */ /* 0x000fe200048070ff */
[----:B------:R-:W5:Y:S04]  /*20440*/  LDL.LU R39, [R1+0x234] ;  /* 0x0002340001277983 */ /* 0x000f680000300800 */
[----:B------:R-:W-:Y:S01]  /*20450*/  @!P0 STG.E.U8 desc[UR20][R24.64+0xd0], R235 ;  /* 0x0000d0eb18008986 */ /* 0x000fe2000c101114 */
[----:B------:R-:W-:-:S02]  /*20460*/  ISETP.LT.OR P0, PT, R0, 0xd9, !P3 ;  /* 0x000000d90000780c */ /* 0x000fc40005f01670 */
[C---:B------:R-:W-:Y:S01]  /*20470*/  ISETP.LT.OR P1, PT, R0.reuse, 0xda, !P3 ;  /* 0x000000da0000780c */ /* 0x040fe20005f21670 */
[----:B------:R-:W-:Y:S01]  /*20480*/  @!P5 STG.E.U8 desc[UR20][R26.64+0xd0], R237 ;  /* 0x0000d0ed1a00d986 */ /* 0x000fe2000c101114 */
[----:B------:R-:W-:Y:S02]  /*20490*/  ISETP.LT.OR P5, PT, R0, 0xd9, !P2 ;  /* 0x000000d90000780c */ /* 0x000fe400057a1670 */
[----:B------:R-:W-:Y:S01]  /*204a0*/  F2FP.SATFINITE.E4M3.F32.PACK_AB_MERGE_C R11, RZ, R3, RZ ;  /* 0x00000003ff0b723e */ /* 0x000fe200048070ff */
[----:B------:R0:W-:Y:S01]  /*204b0*/  @!P6 STG.E.U8 desc[UR20][R26.64+0xd1], R9 ;  /* 0x0000d1091a00e986 */ /* 0x0001e2000c101114 */
[----:B------:R-:W-:-:S05]  /*204c0*/  F2FP.SATFINITE.E4M3.F32.PACK_AB_MERGE_C R13, RZ, R4, RZ ;  /* 0x00000004ff0d723e */ /* 0x000fca00048070ff */
[----:B------:R1:W-:Y:S01]  /*204d0*/  @!P0 STG.E.U8 desc[UR20][R24.64+0xd8], R7 ;  /* 0x0000d80718008986 */ /* 0x0003e2000c101114 */
[----:B0-----:R-:W-:-:S03]  /*204e0*/  F2FP.SATFINITE.E4M3.F32.PACK_AB_MERGE_C R9, RZ, R5, RZ ;  /* 0x00000005ff09723e */ /* 0x001fc600048070ff */
[----:B------:R0:W-:Y:S01]  /*204f0*/  @!P1 STG.E.U8 desc[UR20][R24.64+0xd9], R11 ;  /* 0x0000d90b18009986 */ /* 0x0001e2000c101114 */
[----:B-1----:R-:W-:-:S03]  /*20500*/  F2FP.SATFINITE.E4M3.F32.PACK_AB_MERGE_C R7, RZ, R2, RZ ;  /* 0x00000002ff07723e */ /* 0x002fc600048070ff */
[----:B------:R1:W-:Y:S01]  /*20510*/  @!P5 STG.E.U8 desc[UR20][R26.64+0xd8], R13 ;  /* 0x0000d80d1a00d986 */ /* 0x0003e2000c101114 */
[----:B---3--:R-:W-:-:S03]  /*20520*/  FMUL R3, R38, UR22 ;  /* 0x0000001626037c20 */ /* 0x008fc60008400000 */
[----:B------:R-:W3:Y:S02]  /*20530*/  LDL.LU R38, [R1+0x238] ;  /* 0x0002380001267983 */ /* 0x000ee40000300800 */
[----:B0-----:R-:W-:Y:S01]  /*20540*/  F2FP.SATFINITE.E4M3.F32.PACK_AB_MERGE_C R11, RZ, R3, RZ ;  /* 0x00000003ff0b723e */ /* 0x001fe200048070ff */
[----:B------:R-:W-:Y:S02]  /*20550*/  FMUL R4, R37, UR22 ;  /* 0x0000001625047c20 */ /* 0x000fe40008400000 */
[----:B------:R-:W3:Y:S01]  /*20560*/  LDL.LU R37, [R1+0x23c] ;  /* 0x00023c0001257983 */ /* 0x000ee20000300800 */
[----:B------:R-:W-:-:S03]  /*20570*/  FMUL R5, R36, UR22 ;  /* 0x0000001624057c20 */ /* 0x000fc60008400000 */
[----:B------:R-:W3:Y:S01]  /*20580*/  LDL.LU R36, [R1+0x240] ;  /* 0x0002400001247983 */ /* 0x000ee20000300800 */
[----:B--2---:R-:W-:-:S03]  /*20590*/  FMUL R2, R35, UR22 ;  /* 0x0000001623027c20 */ /* 0x004fc60008400000 */
[----:B------:R-:W2:Y:S01]  /*205a0*/  LDL.LU R35, [R1+0x244] ;  /* 0x0002440001237983 */ /* 0x000ea20000300800 */
[----:B-1----:R-:W-:Y:S01]  /*205b0*/  F2FP.SATFINITE.E4M3.F32.PACK_AB_MERGE_C R13, RZ, R4, RZ ;  /* 0x00000004ff0d723e */ /* 0x002fe200048070ff */
[----:B----4-:R-:W-:Y:S02]  /*205c0*/  FMUL R3, R33, UR22 ;  /* 0x0000001621037c20 */ /* 0x010fe40008400000 */
[----:B------:R-:W4:Y:S01]  /*205d0*/  LDL.LU R33, [R1+0x248] ;  /* 0x0002480001217983 */ /* 0x000f220000300800 */
[----:B-----5:R-:W-:-:S03]  /*205e0*/  FMUL R4, R32, UR22 ;  /* 0x0000001620047c20 */ /* 0x020fc60008400000 */
[----:B------:R-:W5:Y:S01]  /*205f0*/  LDL.LU R32, [R1+0x24c] ;  /* 0x00024c0001207983 */ /* 0x000f620000300800 */
[C---:B------:R-:W-:Y:S02]  /*20600*/  ISETP.LT.OR P6, PT, R0.reuse, 0xda, !P2 ;  /* 0x000000da0000780c */ /* 0x040fe400057c1670 */
[C---:B------:R-:W-:Y:S02]  /*20610*/  ISETP.LT.OR P5, PT, R0.reuse, 0xe1, !P3 ;  /* 0x000000e10000780c */ /* 0x040fe40005fa1670 */
[C---:B------:R-:W-:Y:S02]  /*20620*/  ISETP.LT.OR P1, PT, R0.reuse, 0xe2, !P2 ;  /* 0x000000e20000780c */ /* 0x040fe40005721670 */
[----:B------:R-:W-:-:S07]  /*20630*/  ISETP.LT.OR P0, PT, R0, 0xe1, !P2 ;  /* 0x000000e10000780c */ /* 0x000fce0005701670 */
[----:B------:R0:W-:Y:S01]  /*20640*/  @!P6 STG.E.U8 desc[UR20][R26.64+0xd9], R9 ;  /* 0x0000d9091a00e986 */ /* 0x0001e2000c101114 */
[----:B------:R-:W-:Y:S02]  /*20650*/  ISETP.LT.OR P6, PT, R0, 0xe2, !P3 ;  /* 0x000000e20000780c */ /* 0x000fe40005fc1670 */
[----:B------:R-:W-:Y:S01]  /*20660*/  F2FP.SATFINITE.E4M3.F32.PACK_AB_MERGE_C R5, RZ, R5, RZ ;  /* 0x00000005ff05723e */ /* 0x000fe200048070ff */
[----:B------:R-:W-:Y:S01]  /*20670*/  @!P5 STG.E.U8 desc[UR20][R24.64+0xe0], R7 ;  /* 0x0000e0071800d986 */ /* 0x000fe2000c101114 */
[----:B0-----:R-:W-:Y:S01]  /*20680*/  F2FP.SATFINITE.E4M3.F32.PACK_AB_MERGE_C R9, RZ, R2, RZ ;  /* 0x00000002ff09723e */ /* 0x001fe200048070ff */
[----:B------:R-:W-:-:S08]  /*20690*/  FMUL R2, R41, UR22 ;  /* 0x0000001629027c20 */ /* 0x000fd00008400000 */
[----:B------:R-:W-:Y:S01]  /*206a0*/  @!P6 STG.E.U8 desc[UR20][R24.64+0xe1], R11 ;  /* 0x0000e10b1800e986 */ /* 0x000fe2000c101114 */
[----:B------:R-:W-:-:S03]  /*206b0*/  ISETP.LT.OR P6, PT, R0, 0xe9, !P3 ;  /* 0x000000e90000780c */ /* 0x000fc60005fc1670 */
[----:B------:R0:W-:Y:S04]  /*206c0*/  @!P1 STG.E.U8 desc[UR20][R26.64+0xe1], R5 ;  /* 0x0000e1051a009986 */ /* 0x0001e8000c101114 */
[----:B------:R-:W5:Y:S01]  /*206d0*/  LDL.LU R41, [R1+0x250] ;  /* 0x0002500001297983 */ /* 0x000f620000300800 */
[----:B------:R-:W-:-:S03]  /*206e0*/  ISETP.LT.OR P5, PT, R0, 0xea, !P2 ;  /* 0x000000ea0000780c */ /* 0x000fc600057a1670 */
[----:B------:R1:W-:Y:S01]  /*206f0*/  @!P0 STG.E.U8 desc[UR20][R26.64+0xe0], R13 ;  /* 0x0000e00d1a008986 */ /* 0x0003e2000c101114 */
[----:B0-----:R-:W-:Y:S01]  /*20700*/  F2FP.SATFINITE.E4M3.F32.PACK_AB_MERGE_C R5, RZ, R2, RZ ;  /* 0x00000002ff05723e */ /* 0x001fe200048070ff */
[----:B------:R-:W-:Y:S02]  /*20710*/  FMUL R2, R39, UR22 ;  /* 0x0000001627027c20 */ /* 0x000fe40008400000 */
[----:B------:R-:W5:Y:S01]  /*20720*/  LDL.LU R39, [R1+0x254] ;  /* 0x0002540001277983 */ /* 0x000f620000300800 */
[----:B------:R-:W-:Y:S02]  /*20730*/  ISETP.LT.OR P0, PT, R0, 0xea, !P3 ;  /* 0x000000ea0000780c */ /* 0x000fe40005f01670 */
[----:B------:R-:W-:Y:S02]  /*20740*/  F2FP.SATFINITE.E4M3.F32.PACK_AB_MERGE_C R7, RZ, R3, RZ ;  /* 0x00000003ff07723e */ /* 0x000fe400048070ff */
[----:B------:R-:W-:Y:S02]  /*20750*/  F2FP.SATFINITE.E4M3.F32.PACK_AB_MERGE_C R11, RZ, R4, RZ ;  /* 0x00000004ff0b723e */ /* 0x000fe400048070ff */
[----:B-1----:R-:W-:Y:S01]  /*20760*/  F2FP.SATFINITE.E4M3.F32.PACK_AB_MERGE_C R13, RZ, R2, RZ ;  /* 0x00000002ff0d723e */ /* 0x002fe200048070ff */
[----:B------:R-:W-:Y:S06]  /*20770*/  @!P6 STG.E.U8 desc[UR20][R24.64+0xe8], R9 ;  /* 0x0000e8091800e986 */ /* 0x000fec000c101114 */
[----:B------:R0:W-:Y:S04]  /*20780*/  @!P0 STG.E.U8 desc[UR20][R24.64+0xe9], R7 ;  /* 0x0000e90718008986 */ /* 0x0001e8000c101114 */
[----:B------:R1:W-:Y:S01]  /*20790*/  @!P5 STG.E.U8 desc[UR20][R26.64+0xe9], R11 ;  /* 0x0000e90b1a00d986 */ /* 0x0003e2000c101114 */
[----:B---3--:R-:W-:-:S03]  /*207a0*/  FMUL R3, R38, UR22 ;  /* 0x0000001626037c20 */ /* 0x008fc60008400000 */
[----:B------:R-:W3:Y:S02]  /*207b0*/  LDL.LU R38, [R1+0x258] ;  /* 0x0002580001267983 */ /* 0x000ee40000300800 */
[----:B0-----:R-:W-:Y:S01]  /*207c0*/  F2FP.SATFINITE.E4M3.F32.PACK_AB_MERGE_C R7, RZ, R3, RZ ;  /* 0x00000003ff07723e */ /* 0x001fe200048070ff */
[----:B------:R-:W-:Y:S02]  /*207d0*/  FMUL R4, R37, UR22 ;  /* 0x0000001625047c20 */ /* 0x000fe40008400000 */
[----:B------:R-:W3:Y:S01]  /*207e0*/  LDL.LU R37, [R1+0x25c] ;  /* 0x00025c0001257983 */ /* 0x000ee20000300800 */
[----:B------:R-:W-:-:S03]  /*207f0*/  FMUL R2, R36, UR22 ;  /* 0x0000001624027c20 */ /* 0x000fc60008400000 */
[----:B------:R-:W3:Y:S02]  /*20800*/  LDL.LU R36, [R1+0x260] ;  /* 0x0002600001247983 */ /* 0x000ee40000300800 */
[----:B------:R-:W-:Y:S01]  /*20810*/  F2FP.SATFINITE.E4M3.F32.PACK_AB_MERGE_C R9, RZ, R2, RZ ;  /* 0x00000002ff09723e */ /* 0x000fe200048070ff */
[----:B--2---:R-:W-:Y:S02]  /*20820*/  FMUL R2, R35, UR22 ;  /* 0x0000001623027c20 */ /* 0x004fe40008400000 */
[----:B------:R-:W2:Y:S03]  /*20830*/  LDL.LU R35, [R1+0x264] ;  /* 0x0002640001237983 */ /* 0x000ea60000300800 */
        /* <DEDUP_REMOVED lines=10> */
[----:B------:R-:W-:-:S03]  /*208e0*/  ISETP.LT.OR P1, PT, R0, 0xf1, !P2 ;  /* 0x000000f10000780c */ /* 0x000fc60005721670 */
[----:B------:R1:W-:Y:S01]  /*208f0*/  @!P6 STG.E.U8 desc[UR20][R24.64+0xf0], R13 ;  /* 0x0000f00d1800e986 */ /* 0x0003e2000c101114 */
[----:B------:R-:W-:-:S03]  /*20900*/  ISETP.LT.OR P6, PT, R0, 0xf9, !P3 ;  /* 0x000000f90000780c */ /* 0x000fc60005fc1670 */
[----:B------:R1:W-:Y:S01]  /*20910*/  @!P0 STG.E.U8 desc[UR20][R24.64+0xf1], R7 ;  /* 0x0000f10718008986 */ /* 0x0003e2000c101114 */
[----:B------:R-:W-:Y:S02]  /*20920*/  ISETP.LT.OR P3, PT, R0, 0xfa, !P3 ;  /* 0x000000fa0000780c */ /* 0x000fe40005f61670 */
[----:B0-----:R-:W-:Y:S02]  /*20930*/  F2FP.SATFINITE.E4M3.F32.PACK_AB_MERGE_C R5, RZ, R4, RZ ;  /* 0x00000004ff05723e */ /* 0x001fe400048070ff */
[----:B-1----:R-:W-:Y:S02]  /*20940*/  F2FP.SATFINITE.E4M3.F32.PACK_AB_MERGE_C R13, RZ, R3, RZ ;  /* 0x00000003ff0d723e */ /* 0x002fe400048070ff */
[----:B------:R-:W-:Y:S01]  /*20950*/  F2FP.SATFINITE.E4M3.F32.PACK_AB_MERGE_C R7, RZ, R2, RZ ;  /* 0x00000002ff07723e */ /* 0x000fe200048070ff */
[----:B------:R-:W-:Y:S02]  /*20960*/  FMUL R2, R41, UR22 ;  /* 0x0000001629027c20 */ /* 0x000fe40008400000 */
[----:B------:R-:W5:Y:S04]  /*20970*/  LDL.LU R41, [R1+0x270] ;  /* 0x0002700001297983 */ /* 0x000f680000300800 */
[----:B------:R0:W-:Y:S01]  /*20980*/  @!P5 STG.E.U8 desc[UR20][R26.64+0xf1], R9 ;  /* 0x0000f1091a00d986 */ /* 0x0001e2000c101114 */
[----:B------:R-:W-:-:S03]  /*20990*/  FMUL R3, R39, UR22 ;  /* 0x0000001627037c20 */ /* 0x000fc60008400000 */
[----:B------:R-:W5:Y:S01]  /*209a0*/  LDL.LU R39, [R1+0x274] ;  /* 0x0002740001277983 */ /* 0x000f620000300800 */
[----:B------:R-:W-:-:S03]  /*209b0*/  ISETP.LT.OR P5, PT, R0, 0xf9, !P2 ;  /* 0x000000f90000780c */ /* 0x000fc600057a1670 */
[----:B------:R-:W-:Y:S01]  /*209c0*/  @!P1 STG.E.U8 desc[UR20][R26.64+0xf0], R5 ;  /* 0x0000f0051a009986 */ /* 0x000fe2000c101114 */
[----:B0-----:R-:W-:-:S03]  /*209d0*/  F2FP.SATFINITE.E4M3.F32.PACK_AB_MERGE_C R9, RZ, R2, RZ ;  /* 0x00000002ff09723e */ /* 0x001fc600048070ff */
[----:B------:R0:W-:Y:S04]  /*209e0*/  @!P6 STG.E.U8 desc[UR20][R24.64+0xf8], R11 ;  /* 0x0000f80b1800e986 */ /* 0x0001e8000c101114 */
[----:B------:R1:W-:Y:S01]  /*209f0*/  @!P3 STG.E.U8 desc[UR20][R24.64+0xf9], R13 ;  /* 0x0000f90d1800b986 */ /* 0x0003e2000c101114 */
[----:B0-----:R-:W-:-:S03]  /*20a00*/  F2FP.SATFINITE.E4M3.F32.PACK_AB_MERGE_C R11, RZ, R3, RZ ;  /* 0x00000003ff0b723e */ /* 0x001fc600048070ff */
[----:B------:R0:W-:Y:S01]  /*20a10*/  @!P5 STG.E.U8 desc[UR20][R26.64+0xf8], R7 ;  /* 0x0000f8071a00d986 */ /* 0x0001e2000c101114 */
[----:B---3--:R-:W-:-:S03]  /*20a20*/  FMUL R4, R38, UR22 ;  /* 0x0000001626047c20 */ /* 0x008fc60008400000 */
[----:B------:R-:W3:Y:S02]  /*20a30*/  LDL.LU R38, [R1+0x278] ;  /* 0x0002780001267983 */ /* 0x000ee40000300800 */
[----:B-1----:R-:W-:Y:S01]  /*20a40*/  F2FP.SATFINITE.E4M3.F32.PACK_AB_MERGE_C R13, RZ, R4, RZ ;  /* 0x00000004ff0d723e */ /* 0x002fe200048070ff */
[----:B------:R-:W-:Y:S02]  /*20a50*/  FMUL R5, R37, UR22 ;  /* 0x0000001625057c20 */ /* 0x000fe40008400000 */
[----:B------:R-:W3:Y:S01]  /*20a60*/  LDL.LU R37, [R1+0x27c] ;  /* 0x00027c0001257983 */ /* 0x000ee20000300800 */
[----:B------:R-:W-:-:S03]  /*20a70*/  FMUL R2, R36, UR22 ;  /* 0x0000001624027c20 */ /* 0x000fc60008400000 */
[----:B------:R-:W3:Y:S01]  /*20a80*/  LDL.LU R36, [R1+0x280] ;  /* 0x0002800001247983 */ /* 0x000ee20000300800 */
[----:B--2---:R-:W-:-:S03]  /*20a90*/  FMUL R3, R35, UR22 ;  /* 0x0000001623037c20 */ /* 0x004fc60008400000 */
[----:B------:R-:W2:Y:S01]  /*20aa0*/  LDL.LU R35, [R1+0x284] ;  /* 0x0002840001237983 */ /* 0x000ea20000300800 */
[----:B0-----:R-:W-:Y:S01]  /*20ab0*/  F2FP.SATFINITE.E4M3.F32.PACK_AB_MERGE_C R7, RZ, R2, RZ ;  /* 0x00000002ff07723e */ /* 0x001fe200048070ff */
[----:B----4-:R-:W-:Y:S02]  /*20ac0*/  FMUL R4, R33, UR22 ;  /* 0x0000001621047c20 */ /* 0x010fe40008400000 */
[----:B------:R-:W4:Y:S01]  /*20ad0*/  LDL.LU R33, [R1+0x288] ;  /* 0x0002880001217983 */ /* 0x000f220000300800 */
[----:B-----5:R-:W-:-:S03]  /*20ae0*/  FMUL R2, R32, UR22 ;  /* 0x0000001620027c20 */ /* 0x020fc60008400000 */
[----:B------:R-:W5:Y:S01]  /*20af0*/  LDL.LU R32, [R1+0x28c] ;  /* 0x00028c0001207983 */ /* 0x000f620000300800 */
[----:B------:R-:W-:Y:S02]  /*20b00*/  ISETP.GE.AND P1, PT, R34, 0x81, PT ;  /* 0x000000812200780c */ /* 0x000fe40003f26270 */
[C---:B------:R-:W-:Y:S02]  /*20b10*/  ISETP.LT.OR P2, PT, R0.reuse, 0xfa, !P2 ;  /* 0x000000fa0000780c */ /* 0x040fe40005741670 */
[C---:B------:R-:W-:Y:S02]  /*20b20*/  ISETP.LT.OR P6, PT, R0.reuse, 0x1, !P1 ;  /* 0x000000010000780c */ /* 0x040fe40004fc1670 */
[----:B------:R-:W-:Y:S02]  /*20b30*/  ISETP.LT.OR P3, PT, R0, 0x2, !P1 ;  /* 0x000000020000780c */ /* 0x000fe40004f61670 */
[----:B------:R-:W-:-:S07]  /*20b40*/  ISETP.GE.AND P0, PT, R34, 0x89, PT ;  /* 0x000000892200780c */ /* 0x000fce0003f06270 */
[----:B------:R0:W-:Y:S04]  /*20b50*/  @!P2 STG.E.U8 desc[UR20][R26.64+0xf9], R9 ;  /* 0x0000f9091a00a986 */ /* 0x0001e8000c101114 */
[----:B------:R-:W-:Y:S01]  /*20b60*/  @!P6 STG.E.U8 desc[UR20][R30.64], R11 ;  /* 0x0000000b1e00e986 */ /* 0x000fe2000c101114 */
[C---:B------:R-:W-:Y:S02]  /*20b70*/  ISETP.LT.OR P6, PT, R0.reuse, 0x2, !P0 ;  /* 0x000000020000780c */ /* 0x040fe400047c1670 */
[C---:B------:R-:W-:Y:S01]  /*20b80*/  ISETP.LT.OR P5, PT, R0.reuse, 0x1, !P0 ;  /* 0x000000010000780c */ /* 0x040fe200047a1670 */
[----:B------:R1:W-:Y:S01]  /*20b90*/  @!P3 STG.E.U8 desc[UR20][R30.64+0x1], R13 ;  /* 0x0000010d1e00b986 */ /* 0x0003e2000c101114 */
[----:B------:R-:W-:Y:S02]  /*20ba0*/  ISETP.LT.OR P2, PT, R0, 0xa, !P1 ;  /* 0x0000000a0000780c */ /* 0x000fe40004f41670 */
[----:B0-----:R-:W-:-:S02]  /*20bb0*/  F2FP.SATFINITE.E4M3.F32.PACK_AB_MERGE_C R9, RZ, R3, RZ ;  /* 0x00000003ff09723e */ /* 0x001fc400048070ff */
[----:B------:R-:W-:Y:S01]  /*20bc0*/  ISETP.LT.OR P3, PT, R0, 0x9, !P1 ;  /* 0x000000090000780c */ /* 0x000fe20004f61670 */
[----:B------:R-:W-:Y:S01]  /*20bd0*/  FMUL R3, R41, UR22 ;  /* 0x0000001629037c20 */ /* 0x000fe20008400000 */
[----:B-1----:R-:W-:Y:S01]  /*20be0*/  F2FP.SATFINITE.E4M3.F32.PACK_AB_MERGE_C R13, RZ, R2, RZ ;  /* 0x00000002ff0d723e */ /* 0x002fe200048070ff */
[----:B------:R-:W5:Y:S01]  /*20bf0*/  LDL.LU R41, [R1+0x290] ;  /* 0x0002900001297983 */ /* 0x000f620000300800 */
[----:B------:R-:W-:Y:S02]  /*20c00*/  F2FP.SATFINITE.E4M3.F32.PACK_AB_MERGE_C R5, RZ, R5, RZ ;  /* 0x00000005ff05723e */ /* 0x000fe400048070ff */
[----:B------:R-:W-:Y:S01]  /*20c10*/  F2FP.SATFINITE.E4M3.F32.PACK_AB_MERGE_C R11, RZ, R4, RZ ;  /* 0x00000004ff0b723e */ /* 0x000fe200048070ff */
[----:B------:R0:W-:Y:S01]  /*20c20*/  @!P6 STG.E.U8 desc[UR20][R28.64+0x1], R7 ;  /* 0x000001071c00e986 */ /* 0x0001e2000c101114 */
[----:B------:R-:W-:-:S03]  /*20c30*/  FMUL R2, R39, UR22 ;  /* 0x0000001627027c20 */ /* 0x000fc60008400000 */
[----:B------:R-:W5:Y:S01]  /*20c40*/  LDL.LU R39, [R1+0x294] ;  /* 0x0002940001277983 */ /* 0x000f620000300800 */
[----:B------:R-:W-:Y:S02]  /*20c50*/  ISETP.LT.OR P6, PT, R0, 0xa, !P0 ;  /* 0x0000000a0000780c */ /* 0x000fe400047c1670 */
[----:B0-----:R-:W-:Y:S01]  /*20c60*/  F2FP.SATFINITE.E4M3.F32.PACK_AB_MERGE_C R7, RZ, R2, RZ ;  /* 0x00000002ff07723e */ /* 0x001fe200048070ff */
[----:B------:R0:W-:Y:S04]  /*20c70*/  @!P5 STG.E.U8 desc[UR20][R28.64], R5 ;  /* 0x000000051c00d986 */ /* 0x0001e8000c101114 */
[----:B------:R-:W-:Y:S04]  /*20c80*/  @!P2 STG.E.U8 desc[UR20][R30.64+0x9], R11 ;  /* 0x0000090b1e00a986 */ /* 0x000fe8000c101114 */
[----:B------:R1:W-:Y:S01]  /*20c90*/  @!P3 STG.E.U8 desc[UR20][R30.64+0x8], R9 ;  /* 0x000008091e00b986 */ /* 0x0003e2000c101114 */
[----:B0-----:R-:W-:-:S05]  /*20ca0*/  F2FP.SATFINITE.E4M3.F32.PACK_AB_MERGE_C R5, RZ, R3, RZ ;  /* 0x00000003ff05723e */ /* 0x001fca00048070ff */
[----:B------:R5:W-:Y:S01]  /*20cb0*/  @!P6 STG.E.U8 desc[UR20][R28.64+0x9], R5 ;  /* 0x000009051c00e986 */ /* 0x000be2000c101114 */
[----:B---3--:R-:W-:-:S03]  /*20cc0*/  FMUL R4, R38, UR22 ;  /* 0x0000001626047c20 */ /* 0x008fc60008400000 */
[----:B------:R-:W3:Y:S02]  /*20cd0*/  LDL.LU R38, [R1+0x298] ;  /* 0x0002980001267983 */ /* 0x000ee40000300800 */
[----:B-1----:R-:W-:Y:S01]  /*20ce0*/  F2FP.SATFINITE.E4M3.F32.PACK_AB_MERGE_C R9, RZ, R4, RZ ;  /* 0x00000004ff09723e */ /* 0x002fe200048070ff */
[----:B------:R-:W-:Y:S02]  /*20cf0*/  FMUL R2, R37, UR22 ;  /* 0x0000001625027c20 */ /* 0x000fe40008400000 */
[----:B------:R-:W3:Y:S03]  /*20d00*/  LDL.LU R37, [R1+0x29c] ;  /* 0x00029c0001257983 */ /* 0x000ee60000300800 */
[----:B------:R-:W-:Y:S01]  /*20d10*/  F2FP.SATFINITE.E4M3.F32.PACK_AB_MERGE_C R11, RZ, R2, RZ ;  /* 0x00000002ff0b723e */ /* 0x000fe200048070ff */
[----:B------:R-:W-:Y:S02]  /*20d20*/  FMUL R2, R36, UR22 ;  /* 0x0000001624027c20 */ /* 0x000fe40008400000 */
[----:B------:R-:W3:Y:S01]  /*20d30*/  LDL.LU R36, [R1+0x2a0] ;  /* 0x0002a00001247983 */ /* 0x000ee20000300800 */
[----:B--2---:R-:W-:-:S03]  /*20d40*/  FMUL R3, R35, UR22 ;  /* 0x0000001623037c20 */ /* 0x004fc60008400000 */
[----:B------:R-:W2:Y:S01]  /*20d50*/  LDL.LU R35, [R1+0x2a4] ;  /* 0x0002a40001237983 */ /* 0x000ea20000300800 */
[----:B----4-:R-:W-:-:S03]  /*20d60*/  FMUL R4, R33, UR22 ;  /* 0x0000001621047c20 */ /* 0x010fc60008400000 */
[----:B------:R-:W4:Y:S01]  /*20d70*/  LDL.LU R33, [R1+0x2a8] ;  /* 0x0002a80001217983 */ /* 0x000f220000300800 */
[----:B-----5:R-:W-:-:S03]  /*20d80*/  FMUL R5, R32, UR22 ;  /* 0x0000001620057c20 */ /* 0x020fc60008400000 */
[----:B------:R-:W5:Y:S01]  /*20d90*/  LDL.LU R32, [R1+0x2ac] ;  /* 0x0002ac0001207983 */ /* 0x000f620000300800 */
[C---:B------:R-:W-:Y:S02]  /*20da0*/  ISETP.LT.OR P5, PT, R0.reuse, 0x9, !P0 ;  /* 0x000000090000780c */ /* 0x040fe400047a1670 */
[C---:B------:R-:W-:Y:S02]  /*20db0*/  ISETP.LT.OR P3, PT, R0.reuse, 0x11, !P1 ;  /* 0x000000110000780c */ /* 0x040fe40004f61670 */
[C---:B------:R-:W-:Y:S02]  /*20dc0*/  ISETP.LT.OR P2, PT, R0.reuse, 0x12, !P1 ;  /* 0x000000120000780c */ /* 0x040fe40004f41670 */
[----:B------:R-:W-:-:S07]  /*20dd0*/  ISETP.LT.OR P6, PT, R0, 0x12, !P0 ;  /* 0x000000120000780c */ /* 0x000fce00047c1670 */
[----:B------:R-:W-:Y:S01]  /*20de0*/  @!P5 STG.E.U8 desc[UR20][R28.64+0x8], R13 ;  /* 0x0000080d1c00d986 */ /* 0x000fe2000c101114 */
[----:B------:R-:W-:-:S03]  /*20df0*/  ISETP.LT.OR P5, PT, R0, 0x11, !P0 ;  /* 0x000000110000780c */ /* 0x000fc600047a1670 */
[----:B------:R0:W-:Y:S01]  /*20e00*/  @!P3 STG.E.U8 desc[UR20][R30.64+0x10], R7 ;  /* 0x000010071e00b986 */ /* 0x0001e2000c101114 */
[----:B------:R-:W-:-:S03]  /*20e10*/  ISETP.LT.OR P3, PT, R0, 0x19, !P1 ;  /* 0x000000190000780c */ /* 0x000fc60004f61670 */
[----:B------:R1:W-:Y:S01]  /*20e20*/  @!P2 STG.E.U8 desc[UR20][R30.64+0x11], R9 ;  /* 0x000011091e00a986 */ /* 0x0003e2000c101114 */
[----:B------:R-:W-:Y:S02]  /*20e30*/  ISETP.LT.OR P2, PT, R0, 0x1a, !P1 ;  /* 0x0000001a0000780c */ /* 0x000fe40004f41670 */
[----:B0-----:R-:W-:Y:S02]  /*20e40*/  F2FP.SATFINITE.E4M3.F32.PACK_AB_MERGE_C R7, RZ, R2, RZ ;  /* 0x00000002ff07723e */ /* 0x001fe400048070ff */
[----:B-1----:R-:W-:Y:S01]  /*20e50*/  F2FP.SATFINITE.E4M3.F32.PACK_AB_MERGE_C R9, RZ, R3, RZ ;  /* 0x00000003ff09723e */ /* 0x002fe200048070ff */
[----:B------:R-:W-:Y:S02]  /*20e60*/  FMUL R2, R41, UR22 ;  /* 0x0000001629027c20 */ /* 0x000fe40008400000 */
[----:B------:R-:W5:Y:S01]  /*20e70*/  LDL.LU R41, [R1+0x2b0] ;  /* 0x0002b00001297983 */ /* 0x000f620000300800 */
[----:B------:R-:W-:-:S03]  /*20e80*/  F2FP.SATFINITE.E4M3.F32.PACK_AB_MERGE_C R13, RZ, R4, RZ ;  /* 0x00000004ff0d723e */ /* 0x000fc600048070ff */
[----:B------:R0:W-:Y:S01]  /*20e90*/  @!P6 STG.E.U8 desc[UR20][R28.64+0x11], R7 ;  /* 0x000011071c00e986 */ /* 0x0001e2000c101114 */
[----:B------:R-:W-:-:S03]  /*20ea0*/  FMUL R3, R39, UR22 ;  /* 0x0000001627037c20 */ /* 0x000fc60008400000 */
[----:B------:R-:W5:Y:S01]  /*20eb0*/  LDL.LU R39, [R1+0x2b4] ;  /* 0x0002b40001277983 */ /* 0x000f620000300800 */
[----:B------:R-:W-:Y:S02]  /*20ec0*/  ISETP.LT.OR P6, PT, R0, 0x1a, !P0 ;  /* 0x0000001a0000780c */ /* 0x000fe400047c1670 */
[----:B0-----:R-:W-:Y:S01]  /*20ed0*/  F2FP.SATFINITE.E4M3.F32.PACK_AB_MERGE_C R7, RZ, R2, RZ ;  /* 0x00000002ff07723e */ /* 0x001fe200048070ff */
[----:B------:R-:W-:Y:S04]  /*20ee0*/  @!P5 STG.E.U8 desc[UR20][R28.64+0x10], R11 ;  /* 0x0000100b1c00d986 */ /* 0x000fe8000c101114 */
[----:B------:R0:W-:Y:S04]  /*20ef0*/  @!P3 STG.E.U8 desc[UR20][R30.64+0x18], R9 ;  /* 0x000018091e00b986 */ /* 0x0001e8000c101114 */
[----:B------:R1:W-:Y:S01]  /*20f00*/  @!P2 STG.E.U8 desc[UR20][R30.64+0x19], R13 ;  /* 0x0000190d1e00a986 */ /* 0x0003e2000c101114 */
[----:B0-----:R-:W-:-:S03]  /*20f10*/  F2FP.SATFINITE.E4M3.F32.PACK_AB_MERGE_C R9, RZ, R3, RZ ;  /* 0x00000003ff09723e */ /* 0x001fc600048070ff */
[----:B------:R0:W-:Y:S01]  /*20f20*/  @!P6 STG.E.U8 desc[UR20][R28.64+0x19], R7 ;  /* 0x000019071c00e986 */ /* 0x0001e2000c101114 */
[----:B---3--:R-:W-:-:S03]  /*20f30*/  FMUL R4, R38, UR22 ;  /* 0x0000001626047c20 */ /* 0x008fc60008400000 */
[----:B------:R-:W3:Y:S02]  /*20f40*/  LDL.LU R38, [R1+0x2b8] ;  /* 0x0002b80001267983 */ /* 0x000ee40000300800 */
[----:B------:R-:W-:Y:S01]  /*20f50*/  F2FP.SATFINITE.E4M3.F32.PACK_AB_MERGE_C R11, RZ, R4, RZ ;  /* 0x00000004ff0b723e */ /* 0x000fe200048070ff */
[----:B------:R-:W-:Y:S02]  /*20f60*/  FMUL R2, R37, UR22 ;  /* 0x0000001625027c20 */ /* 0x000fe40008400000 */
[----:B------:R-:W3:Y:S03]  /*20f70*/  LDL.LU R37, [R1+0x2bc] ;  /* 0x0002bc0001257983 */ /* 0x000ee60000300800 */
[----:B-1----:R-:W-:Y:S01]  /*20f80*/  F2FP.SATFINITE.E4M3.F32.PACK_AB_MERGE_C R13, RZ, R2, RZ ;  /* 0x00000002ff0d723e */ /* 0x002fe200048070ff */
[----:B------:R-:W-:Y:S02]  /*20f90*/  FMUL R3, R36, UR22 ;  /* 0x0000001624037c20 */ /* 0x000fe40008400000 */
[----:B------:R-:W3:Y:S01]  /*20fa0*/  LDL.LU R36, [R1+0x2c0] ;  /* 0x0002c00001247983 */ /* 0x000ee20000300800 */
[----:B--2---:R-:W-:-:S03]  /*20fb0*/  FMUL R2, R35, UR22 ;  /* 0x0000001623027c20 */ /* 0x004fc60008400000 */
[----:B------:R-:W2:Y:S02]  /*20fc0*/  LDL.LU R35, [R1+0x2c4] ;  /* 0x0002c40001237983 */ /* 0x000ea40000300800 */
[----:B0-----:R-:W-:Y:S01]  /*20fd0*/  F2FP.SATFINITE.E4M3.F32.PACK_AB_MERGE_C R7, RZ, R2, RZ ;  /* 0x00000002ff07723e */ /* 0x001fe200048070ff */
[----:B----4-:R-:W-:Y:S02]  /*20fe0*/  FMUL R4, R33, UR22 ;  /* 0x0000001621047c20 */ /* 0x010fe40008400000 */
[----:B------:R-:W4:Y:S01]  /*20ff0*/  LDL.LU R33, [R1+0x2c8] ;  /* 0x0002c80001217983 */ /* 0x000f220000300800 */
[----:B-----5:R-:W-:-:S03]  /*21000*/  FMUL R2, R32, UR22 ;  /* 0x0000001620027c20 */ /* 0x020fc60008400000 */
[----:B------:R-:W5:Y:S01]  /*21010*/  LDL.LU R32, [R1+0x2cc] ;  /* 0x0002cc0001207983 */ /* 0x000f620000300800 */
[C---:B------:R-:W-:Y:S02]  /*21020*/  ISETP.LT.OR P5, PT, R0.reuse, 0x19, !P0 ;  /* 0x000000190000780c */ /* 0x040fe400047a1670 */
[C---:B------:R-:W-:Y:S02]  /*21030*/  ISETP.LT.OR P3, PT, R0.reuse, 0x21, !P1 ;  /* 0x000000210000780c */ /* 0x040fe40004f61670 */
[C---:B------:R-:W-:Y:S02]  /*21040*/  ISETP.LT.OR P2, PT, R0.reuse, 0x22, !P1 ;  /* 0x000000220000780c */ /* 0x040fe40004f41670 */
[----:B------:R-:W-:Y:S02]  /*21050*/  F2FP.SATFINITE.E4M3.F32.PACK_AB_MERGE_C R5, RZ, R5, RZ ;  /* 0x00000005ff05723e */ /* 0x000fe400048070ff */
[----:B------:R-:W-:-:S05]  /*21060*/  ISETP.LT.OR P6, PT, R0, 0x22, !P0 ;  /* 0x000000220000780c */ /* 0x000fca00047c1670 */
[----:B------:R0:W-:Y:S01]  /*21070*/  @!P5 STG.E.U8 desc[UR20][R28.64+0x18], R5 ;  /* 0x000018051c00d986 */ /* 0x0001e2000c101114 */
[----:B------:R-:W-:-:S03]  /*21080*/  ISETP.LT.OR P5, PT, R0, 0x21, !P0 ;  /* 0x000000210000780c */ /* 0x000fc600047a1670 */
[----:B------:R-:W-:Y:S01]  /*21090*/  @!P3 STG.E.U8 desc[UR20][R30.64+0x20], R9 ;  /* 0x000020091e00b986 */ /* 0x000fe2000c101114 */
        /* <DEDUP_REMOVED lines=8> */
[----:B------:R-:W-:Y:S01]  /*21120*/  @!P6 STG.E.U8 desc[UR20][R28.64+0x21], R5 ;  /* 0x000021051c00e986 */ /* 0x000fe2000c101114 */
[----:B------:R-:W-:-:S03]  /*21130*/  FMUL R3, R39, UR22 ;  /* 0x0000001627037c20 */ /* 0x000fc60008400000 */
[----:B------:R-:W5:Y:S01]  /*21140*/  LDL.LU R39, [R1+0x2d4] ;  /* 0x0002d40001277983 */ /* 0x000f620000300800 */
[----:B------:R-:W-:-:S03]  /*21150*/  ISETP.LT.OR P6, PT, R0, 0x2a, !P0 ;  /* 0x0000002a0000780c */ /* 0x000fc600047c1670 */
[----:B------:R-:W-:Y:S04]  /*21160*/  @!P5 STG.E.U8 desc[UR20][R28.64+0x20], R13 ;  /* 0x0000200d1c00d986 */ /* 0x000fe8000c101114 */
[----:B------:R0:W-:Y:S04]  /*21170*/  @!P3 STG.E.U8 desc[UR20][R30.64+0x28], R7 ;  /* 0x000028071e00b986 */ /* 0x0001e8000c101114 */
[----:B------:R1:W-:Y:S01]  /*21180*/  @!P2 STG.E.U8 desc[UR20][R30.64+0x29], R9 ;  /* 0x000029091e00a986 */ /* 0x0003e2000c101114 */
[----:B0-----:R-:W-:Y:S02]  /*21190*/  F2FP.SATFINITE.E4M3.F32.PACK_AB_MERGE_C R7, RZ, R2, RZ ;  /* 0x00000002ff07723e */ /* 0x001fe400048070ff */
[----:B-1----:R-:W-:-:S03]  /*211a0*/  F2FP.SATFINITE.E4M3.F32.PACK_AB_MERGE_C R9, RZ, R3, RZ ;  /* 0x00000003ff09723e */ /* 0x002fc600048070ff */
[----:B------:R0:W-:Y:S01]  /*211b0*/  @!P6 STG.E.U8 desc[UR20][R28.64+0x29], R7 ;  /* 0x000029071c00e986 */ /* 0x0001e2000c101114 */
[----:B---3--:R-:W-:-:S03]  /*211c0*/  FMUL R4, R38, UR22 ;  /* 0x0000001626047c20 */ /* 0x008fc60008400000 */
[----:B------:R-:W3:Y:S02]  /*211d0*/  LDL.LU R38, [R1+0x2d8] ;  /* 0x0002d80001267983 */ /* 0x000ee40000300800 */
[----:B------:R-:W-:Y:S01]  /*211e0*/  F2FP.SATFINITE.E4M3.F32.PACK_AB_MERGE_C R13, RZ, R4, RZ ;  /* 0x00000004ff0d723e */ /* 0x000fe200048070ff */
        /* <DEDUP_REMOVED lines=21> */
[----:B------:R-:W-:Y:S02]  /*21340*/  F2FP.SATFINITE.E4M3.F32.PACK_AB_MERGE_C R5, RZ, R5, RZ ;  /* 0x00000005ff05723e */ /* 0x000fe400048070ff */
        /* <DEDUP_REMOVED lines=204> */
[----:B------:R-:W-:Y:S01]  /*22010*/  F2FP.SATFINITE.E4M3.F32.PACK_AB_MERGE_C R9, RZ, R4, RZ ;  /* 0x00000004ff09723e */ /* 0x000fe200048070ff */
[----:B------:R-:W-:-:S02]  /*22020*/  FMUL R3, R39, UR22 ;  /* 0x0000001627037c20 */ /* 0x000fc40008400000 */
[----:B------:R-:W5:Y:S04]  /*22030*/  LDL.LU R39, [R1+0x394] ;  /* 0x0003940001277983 */ /* 0x000f680000300800 */
[----:B------:R-:W-:Y:S04]  /*22040*/  @!P6 STG.E.U8 desc[UR20][R28.64+0x81], R5 ;  /* 0x000081051c00e986 */ /* 0x000fe8000c101114 */
[----:B------:R-:W-:Y:S04]  /*22050*/  @!P5 STG.E.U8 desc[UR20][R28.64+0x80], R13 ;  /* 0x0000800d1c00d986 */ /* 0x000fe8000c101114 */
[----:B------:R0:W-:Y:S04]  /*22060*/  @!P3 STG.E.U8 desc[UR20][R30.64+0x88], R7 ;  /* 0x000088071e00b986 */ /* 0x0001e8000c101114 */
[----:B------:R1:W-:Y:S01]  /*22070*/  @!P2 STG.E.U8 desc[UR20][R30.64+0x89], R9 ;  /* 0x000089091e00a986 */ /* 0x0003e2000c101114 */
[----:B0-----:R-:W-:-:S02]  /*22080*/  F2FP.SATFINITE.E4M3.F32.PACK_AB_MERGE_C R7, RZ, R2, RZ ;  /* 0x00000002ff07723e */ /* 0x001fc400048070ff */
[----:B-1----:R-:W-:Y:S01]  /*22090*/  F2FP.SATFINITE.E4M3.F32.PACK_AB_MERGE_C R9, RZ, R3, RZ ;  /* 0x00000003ff09723e */ /* 0x002fe200048070ff */
[----:B---3--:R-:W-:Y:S02]  /*220a0*/  FMUL R4, R38, UR22 ;  /* 0x0000001626047c20 */ /* 0x008fe40008400000 */
[----:B------:R-:W3:Y:S03]  /*220b0*/  LDL.LU R38, [R1+0x398] ;  /* 0x0003980001267983 */ /* 0x000ee60000300800 */
[----:B------:R-:W-:Y:S01]  /*220c0*/  F2FP.SATFINITE.E4M3.F32.PACK_AB_MERGE_C R13, RZ, R4, RZ ;  /* 0x00000004ff0d723e */ /* 0x000fe200048070ff */
[----:B------:R-:W-:Y:S02]  /*220d0*/  FMUL R5, R37, UR22 ;  /* 0x0000001625057c20 */ /* 0x000fe40008400000 */
[----:B------:R-:W3:Y:S01]  /*220e0*/  LDL.LU R37, [R1+0x39c] ;  /* 0x00039c0001257983 */ /* 0x000ee20000300800 */
[----:B------:R-:W-:-:S03]  /*220f0*/  FMUL R2, R36, UR22 ;  /* 0x0000001624027c20 */ /* 0x000fc60008400000 */
[----:B------:R-:W3:Y:S01]  /*22100*/  LDL.LU R36, [R1+0x3a0] ;  /* 0x0003a00001247983 */ /* 0x000ee20000300800 */
[----:B--2---:R-:W-:-:S03]  /*22110*/  FMUL R3, R35, UR22 ;  /* 0x0000001623037c20 */ /* 0x004fc60008400000 */
[----:B------:R-:W2:Y:S01]  /*22120*/  LDL.LU R35, [R1+0x3a4] ;  /* 0x0003a40001237983 */ /* 0x000ea20000300800 */
[----:B------:R-:W-:Y:S01]  /*22130*/  F2FP.SATFINITE.E4M3.F32.PACK_AB_MERGE_C R15, RZ, R5, RZ ;  /* 0x00000005ff0f723e */ /* 0x000fe200048070ff */
        /* <DEDUP_REMOVED lines=10> */
[----:B------:R-:W-:Y:S01]  /*221e0*/  @!P5 STG.E.U8 desc[UR20][R28.64+0x88], R11 ;  /* 0x0000880b1c00d986 */ /* 0x000fe2000c101114 */
[----:B------:R-:W-:-:S03]  /*221f0*/  ISETP.LT.OR P5, PT, R0, 0x91, !P0 ;  /* 0x000000910000780c */ /* 0x000fc600047a1670 */
[----:B------:R1:W-:Y:S01]  /*22200*/  @!P3 STG.E.U8 desc[UR20][R30.64+0x90], R9 ;  /* 0x000090091e00b986 */ /* 0x0003e2000c101114 */
[C---:B------:R-:W-:Y:S02]  /*22210*/  ISETP.LT.OR P3, PT, R0.reuse, 0x99, !P1 ;  /* 0x000000990000780c */ /* 0x040fe40004f61670 */
[----:B0-----:R-:W-:Y:S01]  /*22220*/  F2FP.SATFINITE.E4M3.F32.PACK_AB_MERGE_C R7, RZ, R2, RZ ;  /* 0x00000002ff07723e */ /* 0x001fe200048070ff */
[----:B------:R-:W-:Y:S01]  /*22230*/  @!P2 STG.E.U8 desc[UR20][R30.64+0x91], R13 ;  /* 0x0000910d1e00a986 */ /* 0x000fe2000c101114 */
[----:B------:R-:W-:Y:S02]  /*22240*/  ISETP.LT.OR P2, PT, R0, 0x9a, !P1 ;  /* 0x0000009a0000780c */ /* 0x000fe40004f41670 */
        /* <DEDUP_REMOVED lines=86> */
[----:B------:R-:W-:Y:S01]  /*227b0*/  FMUL R2, R39, UR22 ;  /* 0x0000001627027c20 */ /* 0x000fe20008400000 */
[----:B------:R-:W-:Y:S02]  /*227c0*/  ISETP.LT.OR P6, PT, R0, 0xba, !P0 ;  /* 0x000000ba0000780c */ /* 0x000fe400047c1670 */
[----:B------:R-:W5:Y:S02]  /*227d0*/  LDL.LU R39, [R1+0x3f4] ;  /* 0x0003f40001277983 */ /* 0x000f640000300800 */
[----:B0-----:R-:W-:Y:S02]  /*227e0*/  F2FP.SATFINITE.E4M3.F32.PACK_AB_MERGE_C R7, RZ, R2, RZ ;  /* 0x00000002ff07723e */ /* 0x001fe400048070ff */
        /* <DEDUP_REMOVED lines=28> */
[C---:B------:R-:W-:Y:S02]  /*229b0*/  ISETP.LT.OR P2, PT, R0.reuse, 0xca, !P1 ;  /* 0x000000ca0000780c */ /* 0x040fe40004f41670 */
[----:B0-----:R-:W-:Y:S02]  /*229c0*/  F2FP.SATFINITE.E4M3.F32.PACK_AB_MERGE_C R7, RZ, R2, RZ ;  /* 0x00000002ff07723e */ /* 0x001fe400048070ff */
[----:B-1----:R-:W-:Y:S01]  /*229d0*/  F2FP.SATFINITE.E4M3.F32.PACK_AB_MERGE_C R9, RZ, R3, RZ ;  /* 0x00000003ff09723e */ /* 0x002fe200048070ff */
[----:B------:R-:W-:Y:S02]  /*229e0*/  FMUL R2, R41, UR22 ;  /* 0x0000001629027c20 */ /* 0x000fe40008400000 */
[----:B------:R0:W-:Y:S01]  /*229f0*/  @!P6 STG.E.U8 desc[UR20][R28.64+0xc1], R7 ;  /* 0x0000c1071c00e986 */ /* 0x0001e2000c101114 */
[----:B------:R-:W-:-:S03]  /*22a00*/  ISETP.LT.OR P6, PT, R0, 0xca, !P0 ;  /* 0x000000ca0000780c */ /* 0x000fc600047c1670 */
[----:B------:R-:W5:Y:S01]  /*22a10*/  LDL.LU R41, [R1+0x410] ;  /* 0x0004100001297983 */ /* 0x000f620000300800 */
[----:B------:R-:W-:Y:S01]  /*22a20*/  F2FP.SATFINITE.E4M3.F32.PACK_AB_MERGE_C R13, RZ, R4, RZ ;  /* 0x00000004ff0d723e */ /* 0x000fe200048070ff */
[----:B------:R-:W-:Y:S02]  /*22a30*/  FMUL R3, R39, UR22 ;  /* 0x0000001627037c20 */ /* 0x000fe40008400000 */
[----:B------:R-:W5:Y:S01]  /*22a40*/  LDL.LU R39, [R1+0x414] ;  /* 0x0004140001277983 */ /* 0x000f620000300800 */
[----:B0-----:R-:W-:-:S03]  /*22a50*/  F2FP.SATFINITE.E4M3.F32.PACK_AB_MERGE_C R7, RZ, R2, RZ ;  /* 0x00000002ff07723e */ /* 0x001fc600048070ff */
        /* <DEDUP_REMOVED lines=21> */
[C---:B------:R-:W-:Y:S01]  /*22bb0*/  ISETP.LT.OR P3, PT, R0.reuse, 0xd1, !P1 ;  /* 0x000000d10000780c */ /* 0x040fe20004f61670 */
[----:B------:R-:W5:Y:S01]  /*22bc0*/  LDL.LU R42, [R1+0x430] ;  /* 0x00043000012a7983 */ /* 0x000f620000300800 */
[C---:B------:R-:W-:Y:S02]  /*22bd0*/  ISETP.LT.OR P2, PT, R0.reuse, 0xd2, !P1 ;  /* 0x000000d20000780c */ /* 0x040fe40004f41670 */
[----:B------:R-:W-:Y:S02]  /*22be0*/  ISETP.LT.OR P6, PT, R0, 0xd2, !P0 ;  /* 0x000000d20000780c */ /* 0x000fe400047c1670 */
[----:B------:R-:W-:-:S05]  /*22bf0*/  F2FP.SATFINITE.E4M3.F32.PACK_AB_MERGE_C R5, RZ, R5, RZ ;  /* 0x00000005ff05723e */ /* 0x000fca00048070ff */
[----:B------:R0:W-:Y:S01]  /*22c00*/  @!P5 STG.E.U8 desc[UR20][R28.64+0xc8], R5 ;  /* 0x0000c8051c00d986 */ /* 0x0001e2000c101114 */
[----:B------:R-:W-:-:S03]  /*22c10*/  ISETP.LT.OR P5, PT, R0, 0xd1, !P0 ;  /* 0x000000d10000780c */ /* 0x000fc600047a1670 */
[----:B------:R-:W-:Y:S01]  /*22c20*/  @!P3 STG.E.U8 desc[UR20][R30.64+0xd0], R9 ;  /* 0x0000d0091e00b986 */ /* 0x000fe2000c101114 */
[----:B------:R-:W-:-:S03]  /*22c30*/  ISETP.LT.OR P3, PT, R0, 0xd9, !P1 ;  /* 0x000000d90000780c */ /* 0x000fc60004f61670 */
[----:B------:R1:W-:Y:S01]  /*22c40*/  @!P2 STG.E.U8 desc[UR20][R30.64+0xd1], R11 ;  /* 0x0000d10b1e00a986 */ /* 0x0003e2000c101114 */
[----:B0-----:R-:W-:Y:S02]  /*22c50*/  F2FP.SATFINITE.E4M3.F32.PACK_AB_MERGE_C R5, RZ, R3, RZ ;  /* 0x00000003ff05723e */ /* 0x001fe400048070ff */
[----:B------:R-:W-:-:S03]  /*22c60*/  ISETP.LT.OR P2, PT, R0, 0xda, !P1 ;  /* 0x000000da0000780c */ /* 0x000fc60004f41670 */
[----:B------:R-:W-:Y:S01]  /*22c70*/  @!P6 STG.E.U8 desc[UR20][R28.64+0xd1], R5 ;  /* 0x0000d1051c00e986 */ /* 0x000fe2000c101114 */
[----:B-1----:R-:W-:Y:S02]  /*22c80*/  F2FP.SATFINITE.E4M3.F32.PACK_AB_MERGE_C R11, RZ, R2, RZ ;  /* 0x00000002ff0b723e */ /* 0x002fe400048070ff */
[----:B------:R-:W-:Y:S01]  /*22c90*/  ISETP.LT.OR P6, PT, R0, 0xda, !P0 ;  /* 0x000000da0000780c */ /* 0x000fe200047c1670 */
[----:B------:R-:W-:Y:S02]  /*22ca0*/  FMUL R2, R41, UR22 ;  /* 0x0000001629027c20 */ /* 0x000fe40008400000 */
[----:B------:R-:W5:Y:S01]  /*22cb0*/  LDL.LU R41, [R1+0x434] ;  /* 0x0004340001297983 */ /* 0x000f620000300800 */
[----:B------:R-:W-:-:S03]  /*22cc0*/  FMUL R3, R39, UR22 ;  /* 0x0000001627037c20 */ /* 0x000fc60008400000 */
[----:B------:R-:W5:Y:S01]  /*22cd0*/  LDL.LU R39, [R1+0x438] ;  /* 0x0004380001277983 */ /* 0x000f620000300800 */
[----:B------:R-:W-:-:S03]  /*22ce0*/  F2FP.SATFINITE.E4M3.F32.PACK_AB_MERGE_C R9, RZ, R4, RZ ;  /* 0x00000004ff09723e */ /* 0x000fc600048070ff */
        /* <DEDUP_REMOVED lines=12> */
[----:B------:R-:W3:Y:S02]  /*22db0*/  LDL.LU R36, [R1+0x444] ;  /* 0x0004440001247983 */ /* 0x000ee40000300800 */
[----:B0-----:R-:W-:Y:S01]  /*22dc0*/  F2FP.SATFINITE.E4M3.F32.PACK_AB_MERGE_C R7, RZ, R2, RZ ;  /* 0x00000002ff07723e */ /* 0x001fe200048070ff */
[----:B--2---:R-:W-:Y:S02]  /*22dd0*/  FMUL R3, R35, UR22 ;  /* 0x0000001623037c20 */ /* 0x004fe40008400000 */
        /* <DEDUP_REMOVED lines=15> */
[----:B------:R-:W-:Y:S02]  /*22ed0*/  F2FP.SATFINITE.E4M3.F32.PACK_AB_MERGE_C R5, RZ, R5, RZ ;  /* 0x00000005ff05723e */ /* 0x000fe400048070ff */
[----:B0-----:R-:W-:Y:S01]  /*22ee0*/  F2FP.SATFINITE.E4M3.F32.PACK_AB_MERGE_C R11, RZ, R4, RZ ;  /* 0x00000004ff0b723e */ /* 0x001fe200048070ff */
[----:B------:R0:W-:Y:S01]  /*22ef0*/  @!P6 STG.E.U8 desc[UR20][R28.64+0xe1], R7 ;  /* 0x0000e1071c00e986 */ /* 0x0001e2000c101114 */
[C---:B------:R-:W-:Y:S02]  /*22f00*/  ISETP.LT.OR P6, PT, R0.reuse, 0xea, !P0 ;  /* 0x000000ea0000780c */ /* 0x040fe400047c1670 */
[----:B-1----:R-:W-:Y:S01]  /*22f10*/  F2FP.SATFINITE.E4M3.F32.PACK_AB_MERGE_C R9, RZ, R3, RZ ;  /* 0x00000003ff09723e */ /* 0x002fe200048070ff */
[----:B------:R1:W-:Y:S01]  /*22f20*/  @!P5 STG.E.U8 desc[UR20][R28.64+0xe0], R5 ;  /* 0x0000e0051c00d986 */ /* 0x0003e2000c101114 */
[----:B------:R-:W-:-:S03]  /*22f30*/  ISETP.LT.OR P5, PT, R0, 0xe9, !P0 ;  /* 0x000000e90000780c */ /* 0x000fc600047a1670 */
[----:B------:R-:W-:Y:S01]  /*22f40*/  @!P2 STG.E.U8 desc[UR20][R30.64+0xe9], R11 ;  /* 0x0000e90b1e00a986 */ /* 0x000fe2000c101114 */
[----:B------:R-:W-:Y:S01]  /*22f50*/  ISETP.LT.OR P2, PT, R0, 0xf2, !P1 ;  /* 0x000000f20000780c */ /* 0x000fe20004f41670 */
[----:B------:R-:W-:Y:S02]  /*22f60*/  FMUL R3, R42, UR22 ;  /* 0x000000162a037c20 */ /* 0x000fe40008400000 */
[----:B------:R3:W-:Y:S01]  /*22f70*/  @!P3 STG.E.U8 desc[UR20][R30.64+0xe8], R9 ;  /* 0x0000e8091e00b986 */ /* 0x0007e2000c101114 */
[----:B------:R-:W-:Y:S01]  /*22f80*/  ISETP.LT.OR P3, PT, R0, 0xf1, !P1 ;  /* 0x000000f10000780c */ /* 0x000fe20004f61670 */
[----:B------:R-:W-:Y:S01]  /*22f90*/  FMUL R4, R39, UR22 ;  /* 0x0000001627047c20 */ /* 0x000fe20008400000 */
[----:B------:R-:W-:Y:S01]  /*22fa0*/  F2FP.SATFINITE.E4M3.F32.PACK_AB_MERGE_C R13, RZ, R2, RZ ;  /* 0x00000002ff0d723e */ /* 0x000fe200048070ff */
[----:B------:R-:W-:Y:S01]  /*22fb0*/  FMUL R2, R41, UR22 ;  /* 0x0000001629027c20 */ /* 0x000fe20008400000 */
[----:B------:R-:W-:Y:S02]  /*22fc0*/  F2FP.SATFINITE.E4M3.F32.PACK_AB_MERGE_C R3, RZ, R3, RZ ;  /* 0x00000003ff03723e */ /* 0x000fe400048070ff */
[----:B0-----:R-:W-:-:S02]  /*22fd0*/  F2FP.SATFINITE.E4M3.F32.PACK_AB_MERGE_C R7, RZ, R4, RZ ;  /* 0x00000004ff07723e */ /* 0x001fc400048070ff */
[----:B-1----:R-:W-:Y:S01]  /*22fe0*/  F2FP.SATFINITE.E4M3.F32.PACK_AB_MERGE_C R5, RZ, R2, RZ ;  /* 0x00000002ff05723e */ /* 0x002fe200048070ff */
[----:B------:R-:W-:Y:S01]  /*22ff0*/  @!P5 STG.E.U8 desc[UR20][R28.64+0xe8], R13 ;  /* 0x0000e80d1c00d986 */ /* 0x000fe2000c101114 */
[----:B------:R-:W-:-:S03]  /*23000*/  ISETP.LT.OR P5, PT, R0, 0xf1, !P0 ;  /* 0x000000f10000780c */ /* 0x000fc600047a1670 */
[----:B------:R-:W-:Y:S01]  /*23010*/  @!P6 STG.E.U8 desc[UR20][R28.64+0xe9], R3 ;  /* 0x0000e9031c00e986 */ /* 0x000fe2000c101114 */
[----:B------:R-:W-:-:S03]  /*23020*/  ISETP.LT.OR P6, PT, R0, 0xf2, !P0 ;  /* 0x000000f20000780c */ /* 0x000fc600047c1670 */
[----:B------:R0:W-:Y:S01]  /*23030*/  @!P2 STG.E.U8 desc[UR20][R30.64+0xf1], R7 ;  /* 0x0000f1071e00a986 */ /* 0x0001e2000c101114 */
[C---:B------:R-:W-:Y:S02]  /*23040*/  ISETP.LT.OR P2, PT, R0.reuse, 0xf9, !P1 ;  /* 0x000000f90000780c */ /* 0x040fe40004f41670 */
[C---:B------:R-:W-:Y:S01]  /*23050*/  ISETP.LT.OR P1, PT, R0.reuse, 0xfa, !P1 ;  /* 0x000000fa0000780c */ /* 0x040fe20004f21670 */
[----:B------:R5:W-:Y:S01]  /*23060*/  @!P3 STG.E.U8 desc[UR20][R30.64+0xf0], R5 ;  /* 0x0000f0051e00b986 */ /* 0x000be2000c101114 */
[C---:B------:R-:W-:Y:S02]  /*23070*/  ISETP.LT.OR P3, PT, R0.reuse, 0xf9, !P0 ;  /* 0x000000f90000780c */ /* 0x040fe40004761670 */
[----:B------:R-:W-:Y:S01]  /*23080*/  ISETP.LT.OR P0, PT, R0, 0xfa, !P0 ;  /* 0x000000fa0000780c */ /* 0x000fe20004701670 */
[----:B---3--:R-:W-:-:S05]  /*23090*/  FMUL R2, R38, UR22 ;  /* 0x0000001626027c20 */ /* 0x008fca0008400000 */
[----:B------:R-:W-:-:S05]  /*230a0*/  F2FP.SATFINITE.E4M3.F32.PACK_AB_MERGE_C R9, RZ, R2, RZ ;  /* 0x00000002ff09723e */ /* 0x000fca00048070ff */
[----:B------:R1:W-:Y:S01]  /*230b0*/  @!P5 STG.E.U8 desc[UR20][R28.64+0xf0], R9 ;  /* 0x0000f0091c00d986 */ /* 0x0003e2000c101114 */
[----:B------:R-:W-:Y:S01]  /*230c0*/  FMUL R0, R37, UR22 ;  /* 0x0000001625007c20 */ /* 0x000fe20008400000 */
[----:B------:R-:W-:-:S04]  /*230d0*/  FMUL R2, R36, UR22 ;  /* 0x0000001624027c20 */ /* 0x000fc80008400000 */
[----:B0-----:R-:W-:Y:S01]  /*230e0*/  F2FP.SATFINITE.E4M3.F32.PACK_AB_MERGE_C R7, RZ, R0, RZ ;  /* 0x00000000ff07723e */ /* 0x001fe200048070ff */
[----:B--2---:R-:W-:Y:S01]  /*230f0*/  FMUL R3, R35, UR22 ;  /* 0x0000001623037c20 */ /* 0x004fe20008400000 */
[----:B------:R-:W-:-:S04]  /*23100*/  F2FP.SATFINITE.E4M3.F32.PACK_AB_MERGE_C R11, RZ, R2, RZ ;  /* 0x00000002ff0b723e */ /* 0x000fc800048070ff */
[----:B------:R-:W-:Y:S01]  /*23110*/  F2FP.SATFINITE.E4M3.F32.PACK_AB_MERGE_C R3, RZ, R3, RZ ;  /* 0x00000003ff03723e */ /* 0x000fe200048070ff */
[----:B------:R1:W-:Y:S04]  /*23120*/  @!P6 STG.E.U8 desc[UR20][R28.64+0xf1], R7 ;  /* 0x0000f1071c00e986 */ /* 0x0003e8000c101114 */
[----:B------:R1:W-:Y:S04]  /*23130*/  @!P2 STG.E.U8 desc[UR20][R30.64+0xf8], R11 ;  /* 0x0000f80b1e00a986 */ /* 0x0003e8000c101114 */
[----:B------:R1:W-:Y:S01]  /*23140*/  @!P1 STG.E.U8 desc[UR20][R30.64+0xf9], R3 ;  /* 0x0000f9031e009986 */ /* 0x0003e2000c101114 */
[----:B----4-:R-:W-:Y:S01]  /*23150*/  FMUL R4, R33, UR22 ;  /* 0x0000001621047c20 */ /* 0x010fe20008400000 */
[----:B-----5:R-:W-:-:S04]  /*23160*/  FMUL R5, R32, UR22 ;  /* 0x0000001620057c20 */ /* 0x020fc80008400000 */
[----:B------:R-:W-:Y:S02]  /*23170*/  F2FP.SATFINITE.E4M3.F32.PACK_AB_MERGE_C R13, RZ, R4, RZ ;  /* 0x00000004ff0d723e */ /* 0x000fe400048070ff */
[----:B------:R-:W-:-:S03]  /*23180*/  F2FP.SATFINITE.E4M3.F32.PACK_AB_MERGE_C R5, RZ, R5, RZ ;  /* 0x00000005ff05723e */ /* 0x000fc600048070ff */
[----:B------:R1:W-:Y:S04]  /*23190*/  @!P3 STG.E.U8 desc[UR20][R28.64+0xf8], R13 ;  /* 0x0000f80d1c00b986 */ /* 0x0003e8000c101114 */
[----:B------:R1:W-:Y:S02]  /*231a0*/  @!P0 STG.E.U8 desc[UR20][R28.64+0xf9], R5 ;  /* 0x0000f9051c008986 */ /* 0x0003e4000c101114 */
.L_x_545:
[----:B------:R-:W-:Y:S05]  /*231b0*/  BSYNC B0 ;  /* 0x0000000000007941 */ /* 0x000fea0003800000 */
.L_x_31:
[----:B-12---:R-:W2:Y:S04]  /*231c0*/  LDL.LU R3, [R1+0x454] ;  /* 0x0004540001037983 */ /* 0x006ea80000300800 */
[----:B------:R-:W2:Y:S01]  /*231d0*/  LDL.LU R2, [R1+0x458] ;  /* 0x0004580001027983 */ /* 0x000ea20000300800 */
[----:B------:R-:W-:Y:S01]  /*231e0*/  ULDC UR6, c[0x0][0xc] ;  /* 0x0000030000067ab9 */ /* 0x000fe20000000800 */
[----:B------:R-:W-:Y:S01]  /*231f0*/  ULDC UR7, c[0x0][0x10] ;  /* 0x0000040000077ab9 */ /* 0x000fe20000000800 */
[----:B---34-:R-:W2:Y:S01]  /*23200*/  LDC R5, c[0x0][0x14] ;  /* 0x00000500ff057b82 */ /* 0x018ea20000000800 */
[----:B------:R-:W-:Y:S01]  /*23210*/  UIMAD.WIDE.U32 UR6, UR6, UR7, URZ ;  /* 0x00000007060672a5 */ /* 0x000fe2000f8e003f */
[----:B-----5:R-:W-:Y:S01]  /*23220*/  PRMT R0, RZ, 0x7610, R0 ;  /* 0x00007610ff007816 */ /* 0x020fe20000000000 */
[----:B------:R-:W-:-:S04]  /*23230*/  UMOV UR10, 0xffffffff ;  /* 0xffffffff000a7882 */ /* 0x000fc80000000000 */
[----:B--2---:R-:W-:-:S04]  /*23240*/  IMAD.WIDE.U32 R2, R5, UR6, R2 ;  /* 0x0000000605027c25 */ /* 0x004fc8000f8e0002 */
[----:B------:R-:W-:Y:S01]  /*23250*/  IMAD R5, R5, UR7, RZ ;  /* 0x0000000705057c24 */ /* 0x000fe2000f8e02ff */
[----:B------:R-:W-:Y:S01]  /*23260*/  ULDC.64 UR6, c[0x0][0x650] ;  /* 0x0001940000067ab9 */ /* 0x000fe20000000a00 */
[----:B------:R-:W-:Y:S01]  /*23270*/  IMAD.MOV.U32 R11, RZ, RZ, R2 ;  /* 0x000000ffff0b7224 */ /* 0x000fe200078e0002 */
[----:B------:R-:W-:Y:S01]  /*23280*/  ISETP.GE.U32.AND P0, PT, R2, UR6, PT ;  /* 0x0000000602007c0c */ /* 0x000fe2000bf06070 */
[----:B------:R-:W-:Y:S02]  /*23290*/  IMAD.IADD R13, R3, 0x1, R5 ;  /* 0x00000001030d7824 */ /* 0x000fe400078e0205 */
[----:B------:R-:W-:-:S03]  /*232a0*/  IMAD.MOV.U32 R2, RZ, RZ, -0x1 ;  /* 0xffffffffff027424 */ /* 0x000fc600078e00ff */
[----:B------:R1:W-:Y:S01]  /*232b0*/  STL [R1+0x454], R13 ;  /* 0x0004540d01007387 */ /* 0x0003e20000100800 */
[----:B------:R-:W-:-:S03]  /*232c0*/  ISETP.GE.U32.AND.EX P0, PT, R13, UR7, PT, P0 ;  /* 0x000000070d007c0c */ /* 0x000fc6000bf06100 */
[----:B------:R1:W-:Y:S04]  /*232d0*/  STL [R1+0x458], R11 ;  /* 0x0004580b01007387 */ /* 0x0003e80000100800 */
[----:B------:R1:W-:Y:S06]  /*232e0*/  STL [R1+0x45c], R2 ;  /* 0x00045c0201007387 */ /* 0x0003ec0000100800 */
[----:B------:R-:W-:Y:S05]  /*232f0*/  @P0 BRA `(.L_x_546) ;  /* 0x0000000400740947 */ /* 0x000fea0003800000 */
[----:B------:R-:W2:Y:S01]  /*23300*/  S2R R8, SR_CTAID.X ;  /* 0x0000000000087919 */ /* 0x000ea20000002500 */
[----:B------:R-:W-:Y:S01]  /*23310*/  ULDC.64 UR16, c[0x0][0x628] ;  /* 0x00018a0000107ab9 */ /* 0x000fe20000000a00 */
[----:B------:R-:W3:Y:S01]  /*23320*/  LDC R9, c[0x0][0x144] ;  /* 0x00005100ff097b82 */ /* 0x000ee20000000800 */
[----:B------:R-:W-:Y:S01]  /*23330*/  ULDC UR6, c[0x0][0x150] ;  /* 0x0000540000067ab9 */ /* 0x000fe20000000800 */
[----:B------:R-:W4:Y:S01]  /*23340*/  S2R R12, SR_CTAID.Y ;  /* 0x00000000000c7919 */ /* 0x000f220000002600 */
[----:B------:R-:W-:Y:S01]  /*23350*/  ISETP.NE.U32.AND P0, PT, RZ, UR16, PT ;  /* 0x00000010ff007c0c */ /* 0x000fe2000bf05070 */
[----:B------:R-:W-:Y:S01]  /*23360*/  ULDC UR18, c[0x0][0x630] ;  /* 0x00018c0000127ab9 */ /* 0x000fe20000000800 */
[----:B------:R-:W-:Y:S02]  /*23370*/  R2UR UR14, R11 ;  /* 0x000000000b0e72ca */ /* 0x000fe400000e0000 */
[----:B------:R-:W-:Y:S01]  /*23380*/  ISETP.NE.AND.EX P0, PT, RZ, UR17, PT, P0 ;  /* 0x00000011ff007c0c */ /* 0x000fe2000bf05300 */
[----:B0-----:R-:W0:Y:S01]  /*23390*/  LDC.64 R6, c[0x0][0x620] ;  /* 0x00018800ff067b82 */ /* 0x001e220000000a00 */
[----:B------:R-:W-:-:S02]  /*233a0*/  R2UR UR15, R13 ;  /* 0x000000000d0f72ca */ /* 0x000fc400000e0000 */
[----:B--2---:R-:W-:-:S05]  /*233b0*/  I2FP.F32.U32 R0, R8 ;  /* 0x0000000800007245 */ /* 0x004fca0000201000 */
[----:B------:R-:W-:-:S06]  /*233c0*/  FMUL R0, R0, UR6 ;  /* 0x0000000600007c20 */ /* 0x000fcc0008400000 */
[----:B------:R-:W2:Y:S01]  /*233d0*/  F2I.U32.TRUNC.NTZ R0, R0 ;  /* 0x0000000000007305 */ /* 0x000ea2000020f000 */
[----:B----4-:R-:W-:Y:S05]  /*233e0*/  @!P0 BRA `(.L_x_547) ;  /* 0x0000000000308947 */ /* 0x010fea0003800000 */
        /* <DEDUP_REMOVED lines=12> */
.L_x_547:
[----:B------:R-:W-:Y:S01]  /*234b0*/  USHF.R.U64 UR10, UR14, UR18, UR15 ;  /* 0x000000120e0a7299 */ /* 0x000fe2000800120f */
[----:B------:R-:W4:Y:S01]  /*234c0*/  LDC.64 R20, c[0x0][0x640] ;  /* 0x00019000ff147b82 */ /* 0x000f220000000a00 */
[----:B------:R-:W-:Y:S01]  /*234d0*/  USHF.R.U32.HI UR6, URZ, UR18, UR15 ;  /* 0x000000123f067299 */ /* 0x000fe2000801160f */
[----:B--2---:R-:W-:Y:S02]  /*234e0*/  IMAD.MOV R10, RZ, RZ, -R0 ;  /* 0x000000ffff0a7224 */ /* 0x004fe400078e0a00 */
[----:B-1----:R-:W-:Y:S01]  /*234f0*/  IMAD.MOV.U32 R2, RZ, RZ, R11 ;  /* 0x000000ffff027224 */ /* 0x002fe200078e000b */
[----:B------:R-:W-:Y:S01]  /*23500*/  IADD3 R5, P0, RZ, -UR10, RZ ;  /* 0x8000000aff057c10 */ /* 0x000fe2000ff1e0ff */
[----:B---3--:R-:W-:Y:S02]  /*23510*/  IMAD R17, R9, R10, R8 ;  /* 0x0000000a09117224 */ /* 0x008fe400078e0208 */
[----:B------:R-:W1:Y:S02]  /*23520*/  LDC R4, c[0x0][0x618] ;  /* 0x00018600ff047b82 */ /* 0x000e640000000800 */
[----:B------:R-:W-:Y:S01]  /*23530*/  IMAD.X R3, RZ, RZ, ~UR6, P0 ;  /* 0x80000006ff037e24 */ /* 0x000fe200080e06ff */
[----:B------:R-:W-:-:S03]  /*23540*/  ULDC UR6, c[0x0][0x154] ;  /* 0x0000550000067ab9 */ /* 0x000fc60000000800 */
[-C--:B0-----:R-:W-:Y:S02]  /*23550*/  IMAD R0, R3, R6.reuse, RZ ;  /* 0x0000000603007224 */ /* 0x081fe400078e02ff */
[----:B------:R-:W0:Y:S01]  /*23560*/  LDC R14, c[0x0][0x608] ;  /* 0x00018200ff0e7b82 */ /* 0x000e220000000800 */
[----:B------:R-:W-:Y:S02]  /*23570*/  IMAD.MOV.U32 R3, RZ, RZ, R13 ;  /* 0x000000ffff037224 */ /* 0x000fe400078e000d */
[----:B------:R-:W-:-:S05]  /*23580*/  IMAD.WIDE.U32 R2, R5, R6, R2 ;  /* 0x0000000605027225 */ /* 0x000fca00078e0002 */
[----:B------:R-:W2:Y:S01]  /*23590*/  LDC R18, c[0x0][0x658] ;  /* 0x00019600ff127b82 */ /* 0x000ea20000000800 */
[----:B------:R-:W-:Y:S01]  /*235a0*/  IMAD R5, R5, R7, R0 ;  /* 0x0000000705057224 */ /* 0x000fe200078e0200 */
[----:B------:R-:W-:Y:S01]  /*235b0*/  I2FP.F32.U32 R0, R12 ;  /* 0x0000000c00007245 */ /* 0x000fe20000201000 */
[----:B------:R-:W-:Y:S01]  /*235c0*/  IMAD.MOV.U32 R7, RZ, RZ, 0x1 ;  /* 0x00000001ff077424 */ /* 0x000fe200078e00ff */
[----:B----4-:R-:W-:Y:S01]  /*235d0*/  ISETP.NE.U32.AND P0, PT, R20, RZ, PT ;  /* 0x000000ff1400720c */ /* 0x010fe20003f05070 */
[----:B------:R-:W-:Y:S02]  /*235e0*/  IMAD.IADD R3, R3, 0x1, R5 ;  /* 0x0000000103037824 */ /* 0x000fe400078e0205 */
[----:B------:R-:W-:Y:S01]  /*235f0*/  FMUL R0, R0, UR6 ;  /* 0x0000000600007c20 */ /* 0x000fe20008400000 */
[----:B------:R-:W3:Y:S01]  /*23600*/  LDC R15, c[0x0][0x148] ;  /* 0x00005200ff0f7b82 */ /* 0x000ee20000000800 */
[----:B------:R-:W-:Y:S01]  /*23610*/  ISETP.NE.AND.EX P0, PT, R21, RZ, PT, P0 ;  /* 0x000000ff1500720c */ /* 0x000fe20003f05300 */
[----:B------:R-:W-:Y:S01]  /*23620*/  IMAD.MOV.U32 R5, RZ, RZ, -0x1 ;  /* 0xffffffffff057424 */ /* 0x000fe200078e00ff */
[-CC-:B-1----:R-:W-:Y:S01]  /*23630*/  SHF.R.U64 R10, R2, R4.reuse, R3.reuse ;  /* 0x00000004020a7219 */ /* 0x182fe20000001203 */
[----:B------:R1:W4:Y:S01]  /*23640*/  F2I.U32.TRUNC.NTZ R13, R0 ;  /* 0x00000000000d7305 */ /* 0x000322000020f000 */
[----:B------:R-:W-:-:S03]  /*23650*/  SHF.R.U32.HI R3, RZ, R4, R3 ;  /* 0x00000004ff037219 */ /* 0x000fc60000011603 */
[----:B------:R-:W1:Y:S01]  /*23660*/  LDC R16, c[0x0][0x600] ;  /* 0x00018000ff107b82 */ /* 0x000e620000000800 */
[-CC-:B0-----:R-:W-:Y:S02]  /*23670*/  SHF.R.U64 R8, R10, R14.reuse, R3.reuse ;  /* 0x0000000e0a087219 */ /* 0x181fe40000001203 */
[----:B------:R-:W-:-:S05]  /*23680*/  SHF.R.U32.HI R3, RZ, R14, R3 ;  /* 0x0000000eff037219 */ /* 0x000fca0000011603 */
[----:B------:R-:W0:Y:S01]  /*23690*/  LDC R22, c[0x0][0x648] ;  /* 0x00019200ff167b82 */ /* 0x000e220000000800 */
[-CC-:B--2---:R-:W-:Y:S02]  /*236a0*/  SHF.R.U64 R11, R8, R18.reuse, R3.reuse ;  /* 0x00000012080b7219 */ /* 0x184fe40000001203 */
[-C--:B------:R-:W-:Y:S02]  /*236b0*/  SHF.L.U32 R5, R5, R18.reuse, RZ ;  /* 0x0000001205057219 */ /* 0x080fe400000006ff */
[-C--:B------:R-:W-:Y:S01]  /*236c0*/  SHF.R.U32.HI R3, RZ, R18.reuse, R3 ;  /* 0x00000012ff037219 */ /* 0x080fe20000011603 */
[----:B------:R-:W-:Y:S01]  /*236d0*/  IMAD.MOV.U32 R2, RZ, RZ, R11 ;  /* 0x000000ffff027224 */ /* 0x000fe200078e000b */
[----:B------:R-:W-:Y:S01]  /*236e0*/  SHF.L.U32 R40, R7, R18, RZ ;  /* 0x0000001207287219 */ /* 0x000fe200000006ff */
[----:B------:R-:W2:Y:S01]  /*236f0*/  LDC R23, c[0x0][0x638] ;  /* 0x00018e00ff177b82 */ /* 0x000ea20000000800 */
[----:B------:R-:W-:-:S07]  /*23700*/  LOP3.LUT R19, RZ, R5, RZ, 0x33, !PT ;  /* 0x00000005ff137212 */ /* 0x000fce00078e33ff */
[----:B------:R-:W0:Y:S01]  /*23710*/  LDC R24, c[0x0][0x610] ;  /* 0x00018400ff187b82 */ /* 0x000e220000000800 */
[----:B----4-:R-:W-:Y:S05]  /*23720*/  @!P0 BRA `(.L_x_548) ;  /* 0x0000000000288947 */ /* 0x010fea0003800000 */
[----:B-1----:R-:W1:Y:S02]  /*23730*/  LDC R0, c[0x0][0x64c] ;  /* 0x00019300ff007b82 */ /* 0x002e640000000800 */
[----:B-1----:R-:W-:-:S05]  /*23740*/  IADD3 R7, P0, R11, R0, RZ ;  /* 0x000000000b077210 */ /* 0x002fca0007f1e0ff */
        /* <DEDUP_REMOVED lines=8> */
.L_x_548:
[----:B01----:R-:W-:Y:S01]  /*237d0*/  SHF.R.U64 R0, R2, R22, R3 ;  /* 0x0000001602007219 */ /* 0x003fe20000001203 */
[----:B------:R-:W-:Y:S01]  /*237e0*/  VIADD R5, R16, 0xffffffff ;  /* 0xffffffff10057836 */ /* 0x000fe20000000000 */
[----:B------:R-:W-:Y:S01]  /*237f0*/  LOP3.LUT R3, R8, R19, RZ, 0xc0, !PT ;  /* 0x0000001308037212 */ /* 0x000fe200078ec0ff */
[----:B------:R-:W-:Y:S02]  /*23800*/  IMAD.MOV R13, RZ, RZ, -R13 ;  /* 0x000000ffff0d7224 */ /* 0x000fe400078e0a0d */
[----:B------:R-:W-:Y:S02]  /*23810*/  IMAD.MOV R2, RZ, RZ, -R0 ;  /* 0x000000ffff027224 */ /* 0x000fe400078e0a00 */
[----:B------:R-:W-:Y:S01]  /*23820*/  IMAD R40, R40, R0, R3 ;  /* 0x0000000028287224 */ /* 0x000fe200078e0203 */
[----:B------:R-:W-:Y:S01]  /*23830*/  LOP3.LUT R3, R10, R5, RZ, 0xc0, !PT ;  /* 0x000000050a037212 */ /* 0x000fe200078ec0ff */
[----:B---3--:R-:W-:Y:S02]  /*23840*/  @P4 IMAD R17, R15, R13, R12 ;  /* 0x0000000d0f114224 */ /* 0x008fe400078e020c */
[----:B--2---:R-:W-:-:S02]  /*23850*/  IMAD R0, R2, R23, R11 ;  /* 0x0000001702007224 */ /* 0x004fc400078e020b */
[----:B------:R-:W-:Y:S02]  /*23860*/  IMAD.MOV.U32 R2, RZ, RZ, 0x1 ;  /* 0x00000001ff027424 */ /* 0x000fe400078e00ff */
[----:B------:R-:W-:Y:S02]  /*23870*/  IMAD R40, R40, R24, R17 ;  /* 0x0000001828287224 */ /* 0x000fe400078e0211 */
[----:B------:R-:W-:Y:S01]  /*23880*/  IMAD R3, R0, R16, R3 ;  /* 0x0000001000037224 */ /* 0x000fe200078e0203 */
[----:B------:R-:W-:-:S04]  /*23890*/  PRMT R0, R2, 0x7610, R0 ;  /* 0x0000761002007816 */ /* 0x000fc80000000000 */
[----:B------:R-:W-:Y:S02]  /*238a0*/  SEL R2, R3, R40, !P4 ;  /* 0x0000002803027207 */ /* 0x000fe40006000000 */
[----:B------:R-:W-:-:S03]  /*238b0*/  SEL R40, R40, R3, !P4 ;  /* 0x0000000328287207 */ /* 0x000fc60006000000 */
[----:B------:R2:W-:Y:S04]  /*238c0*/  STL [R1+0x45c], R2 ;  /* 0x00045c0201007387 */ /* 0x0005e80000100800 */
.L_x_546:
[----:B------:R-:W-:Y:S01]  /*238d0*/  UIADD3 UR5, UR9, UR5, URZ ;  /* 0x0000000509057290 */ /* 0x000fe2000fffe03f */
[----:B------:R3:W-:Y:S01]  /*238e0*/  STL [R1+0x460], R40 ;  /* 0x0004602801007387 */ /* 0x0007e20000100800 */
[----:B------:R-:W-:Y:S02]  /*238f0*/  LOP3.LUT P0, RZ, R0, 0xff, RZ, 0xc0, !PT ;  /* 0x000000ff00ff7812 */ /* 0x000fe4000780c0ff */
[----:B------:R-:W-:Y:S02]  /*23900*/  USHF.R.U32.HI UR6, URZ, 0x2, UR5 ;  /* 0x000000023f067899 */ /* 0x000fe40008011605 */
[----:B------:R-:W-:Y:S02]  /*23910*/  UISETP.GT.U32.AND UP0, UPT, UR5, 0x3, UPT ;  /* 0x000000030500788c */ /* 0x000fe4000bf04070 */
[----:B------:R-:W-:Y:S02]  /*23920*/  ULOP3.LUT UR6, UR6, 0x1, URZ, 0xc0, !UPT ;  /* 0x0000000106067892 */ /* 0x000fe4000f8ec03f */
[----:B------:R-:W-:-:S02]  /*23930*/  UISETP.LT.U32.AND UP0, UPT, UR9, 0x4, UP0 ;  /* 0x000000040900788c */ /* 0x000fc40008701070 */
[----:B------:R-:W-:Y:S02]  /*23940*/  UISETP.NE.U32.AND UP1, UPT, UR6, 0x1, UPT ;  /* 0x000000010600788c */ /* 0x000fe4000bf25070 */
[----:B------:R-:W-:Y:S02]  /*23950*/  USEL UR7, URZ, 0x1, !UP0 ;  /* 0x000000013f077887 */ /* 0x000fe4000c000000 */
[----:B------:R-:W-:Y:S02]  /*23960*/  UISETP.GT.U32.AND UP1, UPT, UR9, 0x3, !UP1 ;  /* 0x000000030900788c */ /* 0x000fe4000cf24070 */
[----:B------:R-:W-:Y:S02]  /*23970*/  ULOP3.LUT UR5, UR5, 0x3, URZ, 0xc0, !UPT ;  /* 0x0000000305057892 */ /* 0x000fe4000f8ec03f */
[----:B------:R-:W-:-:S04]  /*23980*/  USEL UR6, URZ, 0x1, !UP1 ;  /* 0x000000013f067887 */ /* 0x000fc8000c800000 */
[----:B------:R-:W-:Y:S01]  /*23990*/  ULOP3.LUT UR4, UR6, UR4, UR7, 0x96, !UPT ;  /* 0x0000000406047292 */ /* 0x000fe2000f8e9607 */
[----:B---3--:R-:W-:Y:S11]  /*239a0*/  @P0 BRA `(.L_x_549) ;  /* 0xfffffdd400a00947 */ /* 0x008ff6000383ffff */
[----:B------:R-:W-:Y:S05]  /*239b0*/  EXIT ;  /* 0x000000000000794d */ /* 0x000fea0003800000 */
.L_x_3:
[----:B------:R-:W2:Y:S01]  /*239c0*/  LDL R18, [R1+0x458] ;  /* 0x0004580001127983 */ /* 0x000ea20000100800 */
[----:B------:R-:W-:-:S03]  /*239d0*/  ULDC.64 UR4, c[0x0][0x650] ;  /* 0x0001940000047ab9 */ /* 0x000fc60000000a00 */
[----:B------:R-:W3:Y:S01]  /*239e0*/  LDL R19, [R1+0x454] ;  /* 0x0004540001137983 */ /* 0x000ee20000100800 */
[----:B------:R-:W-:Y:S01]  /*239f0*/  PRMT R0, RZ, 0x7610, R0 ;  /* 0x00007610ff007816 */ /* 0x000fe20000000000 */
[----:B------:R-:W-:Y:S02]  /*23a00*/  IMAD.MOV.U32 R5, RZ, RZ, -0x1 ;  /* 0xffffffffff057424 */ /* 0x000fe400078e00ff */
[----:B------:R-:W-:Y:S02]  /*23a10*/  IMAD.MOV.U32 R4, RZ, RZ, -0x1 ;  /* 0xffffffffff047424 */ /* 0x000fe400078e00ff */
[----:B------:R-:W-:Y:S01]  /*23a20*/  IMAD.MOV.U32 R10, RZ, RZ, -0x1 ;  /* 0xffffffffff0a7424 */ /* 0x000fe200078e00ff */
[----:B--2---:R-:W-:-:S04]  /*23a30*/  ISETP.GE.U32.AND P0, PT, R18, UR4, PT ;  /* 0x0000000412007c0c */ /* 0x004fc8000bf06070 */
[----:B---3--:R-:W-:-:S13]  /*23a40*/  ISETP.GE.U32.AND.EX P0, PT, R19, UR5, PT, P0 ;  /* 0x0000000513007c0c */ /* 0x008fda000bf06100 */
[----:B------:R-:W-:Y:S05]  /*23a50*/  @P0 BRA `(.L_x_550) ;  /* 0x0000000400600947 */ /* 0x000fea0003800000 */
[----:B------:R-:W0:Y:S01]  /*23a60*/  LDC.64 R12, c[0x0][0x628] ;  /* 0x00018a00ff0c7b82 */ /* 0x000e220000000a00 */
[----:B------:R-:W-:Y:S02]  /*23a70*/  IMAD.MOV.U32 R8, RZ, RZ, R18 ;  /* 0x000000ffff087224 */ /* 0x000fe400078e0012 */
[----:B------:R-:W-:-:S05]  /*23a80*/  IMAD.MOV.U32 R9, RZ, RZ, R19 ;  /* 0x000000ffff097224 */ /* 0x000fca00078e0013 */
[----:B------:R-:W1:Y:S08]  /*23a90*/  LDC R14, c[0x0][0x630] ;  /* 0x00018c00ff0e7b82 */ /* 0x000e700000000800 */
[----:B------:R-:W2:Y:S01]  /*23aa0*/  LDC.64 R16, c[0x0][0x620] ;  /* 0x00018800ff107b82 */ /* 0x000ea20000000a00 */
[----:B0-----:R-:W-:-:S04]  /*23ab0*/  ISETP.NE.U32.AND P0, PT, R12, RZ, PT ;  /* 0x000000ff0c00720c */ /* 0x001fc80003f05070 */
[----:B------:R-:W-:-:S13]  /*23ac0*/  ISETP.NE.AND.EX P0, PT, R13, RZ, PT, P0 ;  /* 0x000000ff0d00720c */ /* 0x000fda0003f05300 */
[----:B-12---:R-:W-:Y:S05]  /*23ad0*/  @!P0 BRA `(.L_x_551) ;  /* 0x0000000000288947 */ /* 0x006fea0003800000 */
[----:B------:R-:W0:Y:S02]  /*23ae0*/  LDC R0, c[0x0][0x634] ;  /* 0x00018d00ff007b82 */ /* 0x000e240000000800 */
[----:B0-----:R-:W-:-:S05]  /*23af0*/  IADD3 R9, P0, R18, R0, RZ ;  /* 0x0000000012097210 */ /* 0x001fca0007f1e0ff */
        /* <DEDUP_REMOVED lines=8> */
.L_x_551:
[-CC-:B------:R-:W-:Y:S01]  /*23b80*/  SHF.R.U64 R10, R8, R14.reuse, R9.reuse ;  /* 0x0000000e080a7219 */ /* 0x180fe20000001209 */
[----:B------:R-:W0:Y:S01]  /*23b90*/  LDC R6, c[0x0][0x618] ;  /* 0x00018600ff067b82 */ /* 0x000e220000000800 */
[----:B------:R-:W-:Y:S01]  /*23ba0*/  SHF.R.U32.HI R0, RZ, R14, R9 ;  /* 0x0000000eff007219 */ /* 0x000fe20000011609 */
[----:B------:R-:W-:Y:S01]  /*23bb0*/  ULDC UR4, c[0x0][0x150] ;  /* 0x0000540000047ab9 */ /* 0x000fe20000000800 */
[----:B------:R-:W-:Y:S01]  /*23bc0*/  IADD3 R3, P0, RZ, -R10, RZ ;  /* 0x8000000aff037210 */ /* 0x000fe20007f1e0ff */
[----:B------:R-:W-:Y:S01]  /*23bd0*/  IMAD.MOV.U32 R4, RZ, RZ, R18 ;  /* 0x000000ffff047224 */ /* 0x000fe200078e0012 */
[----:B------:R-:W-:Y:S01]  /*23be0*/  I2FP.F32.U32 R8, R2 ;  /* 0x0000000200087245 */ /* 0x000fe20000201000 */
[----:B------:R-:W-:Y:S02]  /*23bf0*/  IMAD.MOV.U32 R5, RZ, RZ, R19 ;  /* 0x000000ffff057224 */ /* 0x000fe400078e0013 */
[----:B------:R-:W1:Y:S01]  /*23c00*/  LDC.64 R20, c[0x0][0x640] ;  /* 0x00019000ff147b82 */ /* 0x000e620000000a00 */
[----:B------:R-:W-:-:S02]  /*23c10*/  IMAD.X R7, RZ, RZ, ~R0, P0 ;  /* 0x000000ffff077224 */ /* 0x000fc400000e0e00 */
[----:B------:R-:W-:Y:S01]  /*23c20*/  FMUL R9, R8, UR4 ;  /* 0x0000000408097c20 */ /* 0x000fe20008400000 */
[----:B------:R-:W-:Y:S01]  /*23c30*/  IMAD.WIDE.U32 R4, R3, R16, R4 ;  /* 0x0000001003047225 */ /* 0x000fe200078e0004 */
[----:B------:R-:W-:-:S03]  /*23c40*/  ULDC UR4, c[0x0][0x154] ;  /* 0x0000550000047ab9 */ /* 0x000fc60000000800 */
[----:B------:R-:W-:Y:S01]  /*23c50*/  IMAD R0, R7, R16, RZ ;  /* 0x0000001007007224 */ /* 0x000fe200078e02ff */
[----:B------:R-:W2:Y:S01]  /*23c60*/  LDC R13, c[0x0][0x144] ;  /* 0x00005100ff0d7b82 */ /* 0x000ea20000000800 */
[----:B------:R-:W3:Y:S02]  /*23c70*/  F2I.U32.TRUNC.NTZ R9, R9 ;  /* 0x0000000900097305 */ /* 0x000ee4000020f000 */
[----:B------:R-:W-:-:S04]  /*23c80*/  IMAD R3, R3, R17, R0 ;  /* 0x0000001103037224 */ /* 0x000fc800078e0200 */
[----:B------:R-:W-:Y:S01]  /*23c90*/  IMAD.IADD R3, R5, 0x1, R3 ;  /* 0x0000000105037824 */ /* 0x000fe200078e0203 */
[----:B------:R-:W4:Y:S04]  /*23ca0*/  LDC R12, c[0x0][0x608] ;  /* 0x00018200ff0c7b82 */ /* 0x000f280000000800 */
[-C--:B0-----:R-:W-:Y:S02]  /*23cb0*/  SHF.R.U64 R8, R4, R6.reuse, R3 ;  /* 0x0000000604087219 */ /* 0x081fe40000001203 */
[----:B------:R-:W-:Y:S02]  /*23cc0*/  I2FP.F32.U32 R4, R11 ;  /* 0x0000000b00047245 */ /* 0x000fe40000201000 */
[----:B------:R-:W0:Y:S01]  /*23cd0*/  LDC R7, c[0x0][0x658] ;  /* 0x00019600ff077b82 */ /* 0x000e220000000800 */
[----:B-1----:R-:W-:Y:S01]  /*23ce0*/  ISETP.NE.U32.AND P0, PT, R20, RZ, PT ;  /* 0x000000ff1400720c */ /* 0x002fe20003f05070 */
[----:B---3--:R-:W-:Y:S01]  /*23cf0*/  IMAD.MOV R0, RZ, RZ, -R9 ;  /* 0x000000ffff007224 */ /* 0x008fe200078e0a09 */
[----:B------:R-:W-:Y:S01]  /*23d00*/  SHF.R.U32.HI R3, RZ, R6, R3 ;  /* 0x00000006ff037219 */ /* 0x000fe20000011603 */
[----:B------:R-:W-:Y:S01]  /*23d10*/  FMUL R4, R4, UR4 ;  /* 0x0000000404047c20 */ /* 0x000fe20008400000 */
[----:B------:R-:W-:Y:S01]  /*23d20*/  ISETP.NE.AND.EX P0, PT, R21, RZ, PT, P0 ;  /* 0x000000ff1500720c */ /* 0x000fe20003f05300 */
[----:B------:R-:W-:-:S02]  /*23d30*/  IMAD.MOV.U32 R6, RZ, RZ, -0x1 ;  /* 0xffffffffff067424 */ /* 0x000fc400078e00ff */
[----:B------:R-:W1:Y:S01]  /*23d40*/  LDC R14, c[0x0][0x148] ;  /* 0x00005200ff0e7b82 */ /* 0x000e620000000800 */
[----:B--2---:R-:W-:Y:S02]  /*23d50*/  IMAD R18, R13, R0, R2 ;  /* 0x000000000d127224 */ /* 0x004fe400078e0202 */
[----:B------:R-:W-:-:S05]  /*23d60*/  IMAD.MOV.U32 R2, RZ, RZ, 0x1 ;  /* 0x00000001ff027424 */ /* 0x000fca00078e00ff */
[----:B------:R-:W2:Y:S01]  /*23d70*/  LDC R16, c[0x0][0x600] ;  /* 0x00018000ff107b82 */ /* 0x000ea20000000800 */
[-CC-:B----4-:R-:W-:Y:S02]  /*23d80*/  SHF.R.U64 R13, R8, R12.reuse, R3.reuse ;  /* 0x0000000c080d7219 */ /* 0x190fe40000001203 */
[----:B------:R-:W-:Y:S02]  /*23d90*/  SHF.R.U32.HI R0, RZ, R12, R3 ;  /* 0x0000000cff007219 */ /* 0x000fe40000011603 */
[----:B------:R3:W4:Y:S03]  /*23da0*/  F2I.U32.TRUNC.NTZ R12, R4 ;  /* 0x00000004000c7305 */ /* 0x000726000020f000 */
[----:B------:R-:W1:Y:S01]  /*23db0*/  LDC R17, c[0x0][0x648] ;  /* 0x00019200ff117b82 */ /* 0x000e620000000800 */
[-C--:B0-----:R-:W-:Y:S02]  /*23dc0*/  SHF.R.U64 R15, R13, R7.reuse, R0 ;  /* 0x000000070d0f7219 */ /* 0x081fe40000001200 */
[----:B------:R-:W-:-:S02]  /*23dd0*/  SHF.L.U32 R6, R6, R7, RZ ;  /* 0x0000000706067219 */ /* 0x000fc400000006ff */
[-C--:B------:R-:W-:Y:S01]  /*23de0*/  SHF.L.U32 R22, R2, R7.reuse, RZ ;  /* 0x0000000702167219 */ /* 0x080fe200000006ff */
[----:B------:R-:W-:Y:S01]  /*23df0*/  IMAD.MOV.U32 R2, RZ, RZ, R15 ;  /* 0x000000ffff027224 */ /* 0x000fe200078e000f */
[----:B------:R-:W-:Y:S01]  /*23e00*/  SHF.R.U32.HI R3, RZ, R7, R0 ;  /* 0x00000007ff037219 */ /* 0x000fe20000011600 */
[----:B------:R-:W0:Y:S01]  /*23e10*/  LDC R19, c[0x0][0x638] ;  /* 0x00018e00ff137b82 */ /* 0x000e220000000800 */
[----:B------:R-:W-:-:S07]  /*23e20*/  LOP3.LUT R24, RZ, R6, RZ, 0x33, !PT ;  /* 0x00000006ff187212 */ /* 0x000fce00078e33ff */
        /* <DEDUP_REMOVED lines=12> */
.L_x_552:
[----:B-1----:R-:W-:Y:S01]  /*23ef0*/  SHF.R.U64 R3, R2, R17, R3 ;  /* 0x0000001102037219 */ /* 0x002fe20000001203 */
[----:B--2---:R-:W-:Y:S01]  /*23f00*/  VIADD R7, R16, 0xffffffff ;  /* 0xffffffff10077836 */ /* 0x004fe20000000000 */
[----:B------:R-:W-:Y:S01]  /*23f10*/  LOP3.LUT R0, R13, R24, RZ, 0xc0, !PT ;  /* 0x000000180d007212 */ /* 0x000fe200078ec0ff */
[----:B------:R-:W-:Y:S02]  /*23f20*/  IMAD.MOV R12, RZ, RZ, -R12 ;  /* 0x000000ffff0c7224 */ /* 0x000fe400078e0a0c */
[----:B------:R-:W-:Y:S02]  /*23f30*/  IMAD.MOV R2, RZ, RZ, -R3 ;  /* 0x000000ffff027224 */ /* 0x000fe400078e0a03 */
[----:B------:R-:W-:Y:S01]  /*23f40*/  IMAD R5, R22, R3, R0 ;  /* 0x0000000316057224 */ /* 0x000fe200078e0200 */
[----:B------:R-:W-:Y:S01]  /*23f50*/  LOP3.LUT R3, R8, R7, RZ, 0xc0, !PT ;  /* 0x0000000708037212 */ /* 0x000fe200078ec0ff */
[----:B------:R-:W-:Y:S02]  /*23f60*/  @P4 IMAD R18, R14, R12, R11 ;  /* 0x0000000c0e124224 */ /* 0x000fe400078e020b */
[----:B0-----:R-:W-:-:S02]  /*23f70*/  IMAD R0, R2, R19, R15 ;  /* 0x0000001302007224 */ /* 0x001fc400078e020f */
[----:B------:R-:W-:Y:S02]  /*23f80*/  IMAD.MOV.U32 R4, RZ, RZ, 0x1 ;  /* 0x00000001ff047424 */ /* 0x000fe400078e00ff */
[----:B------:R-:W-:Y:S02]  /*23f90*/  IMAD R5, R5, R23, R18 ;  /* 0x0000001705057224 */ /* 0x000fe400078e0212 */
[----:B------:R-:W-:Y:S01]  /*23fa0*/  IMAD R2, R0, R16, R3 ;  /* 0x0000001000027224 */ /* 0x000fe200078e0203 */
[----:B------:R-:W-:-:S04]  /*23fb0*/  PRMT R0, R4, 0x7610, R0 ;  /* 0x0000761004007816 */ /* 0x000fc80000000000 */
[----:B------:R-:W-:Y:S02]  /*23fc0*/  SEL R4, R2, R5, !P4 ;  /* 0x0000000502047207 */ /* 0x000fe40006000000 */
[----:B------:R-:W-:-:S07]  /*23fd0*/  SEL R5, R5, R2, !P4 ;  /* 0x0000000205057207 */ /* 0x000fce0006000000 */
.L_x_550:
[----:B------:R-:W-:-:S08]  /*23fe0*/  NOP ;  /* 0x0000000000007918 */ /* 0x000fd00000000000 */
[----:B------:R-:W0:-:S00]  /*23ff0*/  USETMAXREG.DEALLOC.CTAPOOL 0x18 ;  /* 0x00000018000079c8 */ /* 0x000e0000080e0500 */
[----:B------:R-:W-:-:S13]  /*24000*/  ISETP.NE.AND P0, PT, RZ, UR8, PT ;  /* 0x00000008ff007c0c */ /* 0x000fda000bf05270 */
[----:B------:R-:W-:Y:S05]  /*24010*/  @P0 EXIT ;  /* 0x000000000000094d */ /* 0x000fea0003800000 */
[----:B0-----:R-:W-:Y:S01]  /*24020*/  LOP3.LUT P0, RZ, R0, 0xff, RZ, 0xc0, !PT ;  /* 0x000000ff00ff7812 */ /* 0x001fe2000780c0ff */
[----:B------:R-:W-:Y:S02]  /*24030*/  IMAD.MOV.U32 R0, RZ, RZ, 0x1 ;  /* 0x00000001ff007424 */ /* 0x000fe400078e00ff */
[----:B------:R-:W-:-:S10]  /*24040*/  IMAD.MOV.U32 R6, RZ, RZ, RZ ;  /* 0x000000ffff067224 */ /* 0x000fd400078e00ff */
[----:B------:R-:W-:Y:S05]  /*24050*/  @!P0 BRA `(.L_x_553) ;  /* 0x0000000c00448947 */ /* 0x000fea0003800000 */
[----:B------:R-:W0:Y:S01]  /*24060*/  LDC R0, c[0x0][0x28c] ;  /* 0x0000a300ff007b82 */ /* 0x000e220000000800 */
[----:B------:R-:W1:Y:S01]  /*24070*/  S2R R2, SR_TID.X ;  /* 0x0000000000027919 */ /* 0x000e620000002100 */
[----:B------:R-:W-:Y:S01]  /*24080*/  ULDC UR5, c[0x0][0x658] ;  /* 0x0001960000057ab9 */ /* 0x000fe20000000800 */
[----:B------:R-:W-:Y:S01]  /*24090*/  UMOV UR7, 0xffffffff ;  /* 0xffffffff00077882 */ /* 0x000fe20000000000 */
[----:B------:R-:W-:Y:S01]  /*240a0*/  ULDC UR6, c[0x0][0xc] ;  /* 0x0000030000067ab9 */ /* 0x000fe20000000800 */
[----:B------:R-:W-:Y:S01]  /*240b0*/  USHF.L.U32 UR8, UR7, UR5, URZ ;  /* 0x0000000507087299 */ /* 0x000fe2000800063f */
[----:B------:R-:W-:Y:S01]  /*240c0*/  BSSY B0, `(.L_x_553) ;  /* 0x00000ca000007945 */ /* 0x000fe20003800000 */
[----:B------:R-:W-:Y:S01]  /*240d0*/  UMOV UR9, 0x1 ;  /* 0x0000000100097882 */ /* 0x000fe20000000000 */
[----:B------:R-:W-:Y:S01]  /*240e0*/  ULDC UR7, c[0x0][0x10] ;  /* 0x0000040000077ab9 */ /* 0x000fe20000000800 */
[----:B------:R-:W-:Y:S01]  /*240f0*/  USHF.L.U32 UR18, UR9, UR5, URZ ;  /* 0x0000000509127299 */ /* 0x000fe2000800063f */
[----:B------:R-:W-:Y:S01]  /*24100*/  IMAD.MOV.U32 R9, RZ, RZ, 0x1 ;  /* 0x00000001ff097424 */ /* 0x000fe200078e00ff */
[----:B------:R-:W-:Y:S01]  /*24110*/  UIMAD.WIDE.U32 UR6, UR6, UR7, URZ ;  /* 0x00000007060672a5 */ /* 0x000fe2000f8e003f */
[----:B------:R-:W-:Y:S01]  /*24120*/  IMAD.MOV.U32 R6, RZ, RZ, RZ ;  /* 0x000000ffff067224 */ /* 0x000fe200078e00ff */
[----:B------:R-:W-:Y:S01]  /*24130*/  ULDC UR5, c[0x0][0x14] ;  /* 0x0000050000057ab9 */ /* 0x000fe20000000800 */
[----:B------:R-:W-:Y:S01]  /*24140*/  ULDC UR4, c[0x0][0x600] ;  /* 0x0001800000047ab9 */ /* 0x000fe20000000800 */
[----:B------:R-:W-:-:S02]  /*24150*/  UIMAD.WIDE.U32 UR20, UR6, UR5, URZ ;  /* 0x00000005061472a5 */ /* 0x000fc4000f8e003f */
[----:B------:R-:W-:Y:S02]  /*24160*/  UIMAD UR16, UR7, UR5, URZ ;  /* 0x00000005071072a4 */ /* 0x000fe4000f8e023f */
[----:B------:R-:W-:Y:S02]  /*24170*/  ULOP3.LUT UR24, UR13, 0x2, URZ, 0xfc, !UPT ;  /* 0x000000020d187892 */ /* 0x000fe4000f8efc3f */
[----:B------:R-:W-:Y:S02]  /*24180*/  UIADD3 UR4, UR4, -0x1, URZ ;  /* 0xffffffff04047890 */ /* 0x000fe4000fffe03f */
[----:B------:R-:W-:Y:S01]  /*24190*/  ULOP3.LUT UR17, URZ, UR8, URZ, 0x33, !UPT ;  /* 0x000000083f117292 */ /* 0x000fe2000f8e333f */
[----:B0-----:R-:W-:Y:S01]  /*241a0*/  VIADD R0, R0, 0x3f ;  /* 0x0000003f00007836 */ /* 0x001fe20000000000 */
[----:B------:R-:W-:Y:S01]  /*241b0*/  UIADD3 UR16, UR21, UR16, URZ ;  /* 0x0000001015107290 */ /* 0x000fe2000fffe03f */
[----:B------:R-:W-:-:S03]  /*241c0*/  ULDC.64 UR22, c[0x0][0x198] ;  /* 0x0000660000167ab9 */ /* 0x000fc60000000a00 */
[----:B------:R-:W-:-:S04]  /*241d0*/  SHF.R.S32.HI R3, RZ, 0x1f, R0 ;  /* 0x0000001fff037819 */ /* 0x000fc80000011400 */
[----:B------:R-:W-:Y:S01]  /*241e0*/  LEA.HI R3, R3, R0, RZ, 0x6 ;  /* 0x0000000003037211 */ /* 0x000fe200078f30ff */
[----:B------:R-:W-:Y:S01]  /*241f0*/  IMAD.MOV.U32 R0, RZ, RZ, 0x1 ;  /* 0x00000001ff007424 */ /* 0x000fe200078e00ff */
[C---:B-1----:R-:W-:Y:S02]  /*24200*/  LOP3.LUT P3, RZ, R2.reuse, 0x7f, RZ, 0xc0, !PT ;  /* 0x0000007f02ff7812 */ /* 0x042fe4000786c0ff */
[----:B------:R-:W-:Y:S02]  /*24210*/  SHF.R.S32.HI R7, RZ, 0x6, R3 ;  /* 0x00000006ff077819 */ /* 0x000fe40000011403 */
[----:B------:R-:W-:-:S03]  /*24220*/  LOP3.LUT P0, RZ, R2, 0x1f, RZ, 0xc0, !PT ;  /* 0x0000001f02ff7812 */ /* 0x000fc6000780c0ff */
[----:B------:R-:W-:Y:S01]  /*24230*/  VIADD R14, R7, 0x1 ;  /* 0x00000001070e7836 */ /* 0x000fe20000000000 */
[----:B------:R-:W-:-:S13]  /*24240*/  PLOP3.LUT P0, PT, P0, P3, PT, 0x8a, 0x0 ;  /* 0x000000000000781c */ /* 0x000fda0000707172 */
.L_x_565:
[----:B------:R-:W-:-:S03]  /*24250*/  UMOV UR5, 0xffffffff ;  /* 0xffffffff00057882 */ /* 0x000fc60000000000 */
[----:B------:R-:W-:Y:S05]  /*24260*/  BRA.DIV UR5, `(.L_x_554) ;  /* 0x0000000e05bc7947 */ /* 0x000fea000b800000 */
[----:B------:R-:W-:-:S13]  /*24270*/  ELECT P1, URZ, PT ;  /* 0x00000000003f782f */ /* 0x000fda0003820000 */
.L_x_576:
[----:B------:R-:W0:Y:S01]  /*24280*/  LDC R2, c[0x0][0x28c] ;  /* 0x0000a300ff027b82 */ /* 0x000e220000000800 */
[----:B------:R-:W-:Y:S01]  /*24290*/  BSSY B1, `(.L_x_555) ;  /* 0x0000035000017945 */ /* 0x000fe20003800000 */
[----:B0-----:R-:W-:-:S13]  /*242a0*/  ISETP.LT.OR P1, PT, R2, 0x1, !P1 ;  /* 0x000000010200780c */ /* 0x001fda0004f21670 */
[----:B------:R-:W-:Y:S05]  /*242b0*/  @P1 BRA `(.L_x_556) ;  /* 0x0000000000c81947 */ /* 0x000fea0003800000 */
[----:B------:R-:W-:Y:S02]  /*242c0*/  IMAD.SHL.U32 R4, R4, 0x100, RZ ;  /* 0x0000010004047824 */ /* 0x000fe400078e00ff */
[----:B------:R-:W-:Y:S02]  /*242d0*/  IMAD.SHL.U32 R5, R5, 0x100, RZ ;  /* 0x0000010005057824 */ /* 0x000fe400078e00ff */
[----:B------:R-:W-:Y:S02]  /*242e0*/  IMAD.MOV.U32 R13, RZ, RZ, RZ ;  /* 0x000000ffff0d7224 */ /* 0x000fe400078e00ff */
[----:B------:R-:W-:Y:S02]  /*242f0*/  IMAD.MOV.U32 R3, RZ, RZ, R14 ;  /* 0x000000ffff037224 */ /* 0x000fe400078e000e */
[----:B------:R-:W-:Y:S02]  /*24300*/  IMAD.MOV.U32 R2, RZ, RZ, R0 ;  /* 0x000000ffff027224 */ /* 0x000fe400078e0000 */
[----:B------:R-:W-:-:S07]  /*24310*/  IMAD.MOV.U32 R8, RZ, RZ, R6 ;  /* 0x000000ffff087224 */ /* 0x000fce00078e0006 */
.L_x_560:
[----:B------:R-:W0:Y:S01]  /*24320*/  S2R R12, SR_CgaCtaId ;  /* 0x00000000000c7919 */ /* 0x000e220000008800 */
[----:B------:R-:W-:-:S04]  /*24330*/  MOV R11, 0x400 ;  /* 0x00000400000b7802 */ /* 0x000fc80000000f00 */
[----:B0-----:R-:W-:Y:S02]  /*24340*/  LEA R15, R12, R11, 0x18 ;  /* 0x0000000b0c0f7211 */ /* 0x001fe400078ec0ff */
[----:B------:R-:W-:Y:S01]  /*24350*/  SHF.L.U32 R11, R2, 0x1f, RZ ;  /* 0x0000001f020b7819 */ /* 0x000fe200000006ff */
[----:B------:R-:W0:Y:S02]  /*24360*/  @!P3 LDC R12, c[0x0][0x500] ;  /* 0x00014000ff0cbb82 */ /* 0x000e240000000800 */
[----:B------:R-:W-:-:S04]  /*24370*/  IMAD R16, R8, 0x8, R15 ;  /* 0x0000000808107824 */ /* 0x000fc800078e020f */
[----:B------:R-:W1:Y:S02]  /*24380*/  SYNCS.PHASECHK.TRANS64.TRYWAIT P1, [R16+URZ+0x20], R11 ;  /* 0x0000200b100075a7 */ /* 0x000e64000802017f */
[----:B-1----:R-:W-:Y:S05]  /*24390*/  @!P1 BRA `(.L_x_557) ;  /* 0x0000000c00909947 */ /* 0x002fea0003800000 */
.L_x_577:
[----:B------:R-:W-:Y:S01]  /*243a0*/  UPRMT UR5, UR24, 0x9910, URZ ;  /* 0x0000991018057896 */ /* 0x000fe2000800003f */
[----:B0-----:R0:W-:Y:S03]  /*243b0*/  @!P3 SYNCS.ARRIVE.TRANS64 RZ, [R16+URZ], R12 ;  /* 0x0000000c10ffb9a7 */ /* 0x0011e6000800003f */
[----:B------:R-:W-:-:S06]  /*243c0*/  UISETP.NE.AND UP0, UPT, UR5, 0x2, UPT ;  /* 0x000000020500788c */ /* 0x000fcc000bf05270 */
[----:B------:R-:W-:-:S13]  /*243d0*/  PLOP3.LUT P1, PT, PT, PT, UP0, 0x80, 0x0 ;  /* 0x000000000000781c */ /* 0x000fda0003f2f008 */
[----:B0-----:R-:W-:Y:S05]  /*243e0*/  @P1 BRA `(.L_x_558) ;  /* 0x0000000000041947 */ /* 0x001fea0003800000 */
[----:B------:R-:W-:Y:S01]  /*243f0*/  BPT.TRAP 0x1 ;  /* 0x000000040000795c */ /* 0x000fe20000300000 */
.L_x_558:
[----:B------:R-:W-:Y:S05]  /*24400*/  @P0 BRA `(.L_x_559) ;  /* 0x0000000000040947 */ /* 0x000fea0003800000 */
[----:B------:R-:W-:Y:S01]  /*24410*/  BPT.TRAP 0x1 ;  /* 0x000000040000795c */ /* 0x000fe20000300000 */
.L_x_559:
[----:B------:R-:W-:Y:S01]  /*24420*/  IMAD R15, R8, 0x4000, R15 ;  /* 0x00004000080f7824 */ /* 0x000fe200078e020f */
[----:B------:R-:W-:Y:S01]  /*24430*/  R2UR UR9, R16 ;  /* 0x00000000100972ca */ /* 0x000fe200000e0000 */
[----:B------:R-:W-:Y:S01]  /*24440*/  VIADD R3, R3, 0xffffffff ;  /* 0xffffffff03037836 */ /* 0x000fe20000000000 */
[----:B------:R-:W-:Y:S01]  /*24450*/  UIADD3 UR6, UP0, UR22, 0xf0, URZ ;  /* 0x000000f016067890 */ /* 0x000fe2000ff1e03f */
[----:B------:R-:W-:Y:S01]  /*24460*/  R2UR UR11, R5 ;  /* 0x00000000050b72ca */ /* 0x000fe200000e0000 */
[----:B------:R-:W-:Y:S01]  /*24470*/  UIADD3 UR26, UP1, UR22, 0x1f0, URZ ;  /* 0x000001f0161a7890 */ /* 0x000fe2000ff3e03f */
[----:B------:R-:W-:Y:S01]  /*24480*/  R2UR UR5, R15 ;  /* 0x000000000f0572ca */ /* 0x000fe200000e0000 */
[----:B------:R-:W-:Y:S01]  /*24490*/  UIADD3.X UR7, URZ, UR23, URZ, UP0, !UPT ;  /* 0x000000173f077290 */ /* 0x000fe200087fe43f */
[----:B------:R-:W-:Y:S01]  /*244a0*/  R2UR UR10, R13 ;  /* 0x000000000d0a72ca */ /* 0x000fe200000e0000 */
[----:B------:R-:W-:Y:S01]  /*244b0*/  VIADD R8, R8, 0x1 ;  /* 0x0000000108087836 */ /* 0x000fe20000000000 */
[----:B------:R-:W-:Y:S01]  /*244c0*/  R2UR UR12, R10 ;  /* 0x000000000a0c72ca */ /* 0x000fe200000e0000 */
[----:B------:R-:W-:Y:S01]  /*244d0*/  UIADD3.X UR27, URZ, UR23, URZ, UP1, !UPT ;  /* 0x000000173f1b7290 */ /* 0x000fe20008ffe43f */
[----:B------:R-:W-:Y:S01]  /*244e0*/  R2UR UR19, R4 ;  /* 0x00000000041372ca */ /* 0x000fe200000e0000 */
[----:B------:R-:W-:Y:S01]  /*244f0*/  UMOV UR14, 0x0 ;  /* 0x00000000000e7882 */ /* 0x000fe20000000000 */
[----:B------:R-:W-:Y:S01]  /*24500*/  ISETP.GT.AND P2, PT, R3, 0x1, PT ;  /* 0x000000010300780c */ /* 0x000fe20003f44270 */
[----:B------:R-:W-:Y:S01]  /*24510*/  UMOV UR15, 0x10000000 ;  /* 0x10000000000f7882 */ /* 0x000fe20000000000 */
[----:B------:R-:W-:Y:S01]  /*24520*/  ISETP.NE.AND P1, PT, R8, 0x4, PT ;  /* 0x000000040800780c */ /* 0x000fe20003f25270 */
[----:B------:R-:W-:-:S02]  /*24530*/  VIADD R13, R13, 0x40 ;  /* 0x000000400d0d7836 */ /* 0x000fc40000000000 */
[----:B------:R-:W-:Y:S01]  /*24540*/  UIADD3 UR8, UR5, 0x100, URZ ;  /* 0x0000010005087890 */ /* 0x000fe2000fffe03f */
[----:B-1----:R-:W-:Y:S01]  /*24550*/  SEL R11, RZ, 0x1, P1 ;  /* 0x00000001ff0b7807 */ /* 0x002fe20000800000 */
[----:B------:R-:W-:Y:S01]  /*24560*/  UIADD3 UR5, UR5, 0x10100, URZ ;  /* 0x0001010005057890 */ /* 0x000fe2000fffe03f */
[----:B------:R-:W-:Y:S02]  /*24570*/  SEL R8, R8, RZ, P1 ;  /* 0x000000ff08087207 */ /* 0x000fe40000800000 */
[----:B------:R-:W-:-:S04]  /*24580*/  LOP3.LUT R2, R2, R11, RZ, 0x3c, !PT ;  /* 0x0000000b02027212 */ /* 0x000fc800078e3cff */
[----:B------:R0:W-:Y:S02]  /*24590*/  UTMALDG.3D [UR8], [UR6], desc[UR14] ;  /* 0x00000e08060075b4 */ /* 0x0001e40008011000 */
[----:B0-----:R-:W-:Y:S01]  /*245a0*/  UMOV UR8, UR5 ;  /* 0x0000000500087c82 */ /* 0x001fe20008000000 */
[----:B------:R-:W-:Y:S02]  /*245b0*/  UMOV UR11, UR19 ;  /* 0x00000013000b7c82 */ /* 0x000fe40008000000 */
[----:B------:R0:W-:Y:S02]  /*245c0*/  UTMALDG.3D [UR8], [UR26], desc[UR14] ;  /* 0x00000e081a0075b4 */ /* 0x0001e40008011000 */
[----:B0-----:R-:W-:Y:S05]  /*245d0*/  @P2 BRA `(.L_x_560) ;  /* 0xfffffffc00502947 */ /* 0x001fea000383ffff */
.L_x_556:
[----:B------:R-:W-:Y:S05]  /*245e0*/  BSYNC B1 ;  /* 0x0000000000017941 */ /* 0x000fea0003800000 */
.L_x_555:
[----:B------:R-:W2:Y:S01]  /*245f0*/  LDL.LU R16, [R1+0x454] ;  /* 0x0004540001107983 */ /* 0x000ea20000300800 */
[----:B------:R-:W-:Y:S01]  /*24600*/  LOP3.LUT P5, RZ, R9, 0xff, RZ, 0xc0, !PT ;  /* 0x000000ff09ff7812 */ /* 0x000fe200078ac0ff */
[----:B------:R-:W-:Y:S01]  /*24610*/  IMAD.IADD R6, R7, 0x1, R6 ;  /* 0x0000000107067824 */ /* 0x000fe200078e0206 */
[----:B------:R-:W-:Y:S01]  /*24620*/  ULDC.64 UR6, c[0x0][0x650] ;  /* 0x0001940000067ab9 */ /* 0x000fe20000000a00 */
[----:B------:R-:W3:Y:S01]  /*24630*/  LDL.LU R15, [R1+0x458] ;  /* 0x00045800010f7983 */ /* 0x000ee20000300800 */
[----:B------:R-:W-:Y:S01]  /*24640*/  BSSY B1, `(.L_x_561) ;  /* 0x000006f000017945 */ /* 0x000fe20003800000 */
[----:B------:R-:W-:Y:S01]  /*24650*/  IMAD.MOV.U32 R5, RZ, RZ, -0x1 ;  /* 0xffffffffff057424 */ /* 0x000fe200078e00ff */
[----:B------:R-:W-:Y:S01]  /*24660*/  SHF.R.U32.HI R2, RZ, 0x2, R6 ;  /* 0x00000002ff027819 */ /* 0x000fe20000011606 */
[----:B------:R-:W-:Y:S01]  /*24670*/  IMAD.MOV.U32 R4, RZ, RZ, -0x1 ;  /* 0xffffffffff047424 */ /* 0x000fe200078e00ff */
[----:B------:R-:W-:Y:S01]  /*24680*/  ISETP.GT.U32.AND P1, PT, R6, 0x3, PT ;  /* 0x000000030600780c */ /* 0x000fe20003f24070 */
[----:B------:R-:W-:Y:S01]  /*24690*/  IMAD.MOV.U32 R10, RZ, RZ, -0x1 ;  /* 0xffffffffff0a7424 */ /* 0x000fe200078e00ff */
[----:B------:R-:W-:-:S02]  /*246a0*/  LOP3.LUT R2, R2, 0x1, RZ, 0xc0, !PT ;  /* 0x0000000102027812 */ /* 0x000fc400078ec0ff */
[C---:B------:R-:W-:Y:S01]  /*246b0*/  ISETP.LT.U32.AND P1, PT, R7.reuse, 0x4, P1 ;  /* 0x000000040700780c */ /* 0x040fe20000f21070 */
[----:B------:R-:W0:Y:S01]  /*246c0*/  @P5 S2R R3, SR_CgaCtaId ;  /* 0x0000000000035919 */ /* 0x000e220000008800 */
[----:B------:R-:W-:Y:S02]  /*246d0*/  ISETP.NE.U32.AND P2, PT, R2, 0x1, PT ;  /* 0x000000010200780c */ /* 0x000fe40003f45070 */
[----:B------:R-:W-:Y:S02]  /*246e0*/  @P5 MOV R2, 0x400 ;  /* 0x0000040000025802 */ /* 0x000fe40000000f00 */
[----:B------:R-:W-:Y:S02]  /*246f0*/  ISETP.GT.U32.AND P2, PT, R7, 0x3, !P2 ;  /* 0x000000030700780c */ /* 0x000fe40005744070 */
[----:B------:R-:W-:Y:S02]  /*24700*/  LOP3.LUT R6, R6, 0x3, RZ, 0xc0, !PT ;  /* 0x0000000306067812 */ /* 0x000fe400078ec0ff */
[----:B------:R-:W-:-:S02]  /*24710*/  PRMT R9, RZ, 0x7610, R9 ;  /* 0x00007610ff097816 */ /* 0x000fc40000000009 */
[----:B0-----:R-:W-:Y:S02]  /*24720*/  @P5 LEA R2, R3, R2, 0x18 ;  /* 0x0000000203025211 */ /* 0x001fe400078ec0ff */
[----:B------:R-:W-:Y:S02]  /*24730*/  SEL R3, RZ, 0x1, !P1 ;  /* 0x00000001ff037807 */ /* 0x000fe40004800000 */
[----:B------:R0:W-:Y:S02]  /*24740*/  @P5 SYNCS.ARRIVE.TRANS64.A1T0 RZ, [R2+URZ+0x58], RZ ;  /* 0x000058ff02ff59a7 */ /* 0x0001e4000810003f */
[----:B0-----:R-:W-:-:S04]  /*24750*/  SEL R2, RZ, 0x1, !P2 ;  /* 0x00000001ff027807 */ /* 0x001fc80005000000 */
[----:B------:R-:W-:Y:S02]  /*24760*/  LOP3.LUT R0, R2, R0, R3, 0x96, !PT ;  /* 0x0000000002007212 */ /* 0x000fe400078e9603 */
[----:B------:R-:W-:Y:S02]  /*24770*/  PRMT R2, RZ, 0x7610, R2 ;  /* 0x00007610ff027816 */ /* 0x000fe40000000002 */
[----:B---3--:R-:W-:-:S04]  /*24780*/  IADD3 R15, P1, R15, UR20, RZ ;  /* 0x000000140f0f7c10 */ /* 0x008fc8000ff3e0ff */
[----:B--2---:R-:W-:Y:S01]  /*24790*/  IADD3.X R16, R16, UR16, RZ, P1, !PT ;  /* 0x0000001010107c10 */ /* 0x004fe20008ffe4ff */
[----:B------:R0:W-:Y:S01]  /*247a0*/  STL [R1+0x458], R15 ;  /* 0x0004580f01007387 */ /* 0x0001e20000100800 */
[----:B------:R-:W-:-:S03]  /*247b0*/  ISETP.GE.U32.AND P1, PT, R15, UR6, PT ;  /* 0x000000060f007c0c */ /* 0x000fc6000bf26070 */
[----:B------:R0:W-:Y:S01]  /*247c0*/  STL [R1+0x454], R16 ;  /* 0x0004541001007387 */ /* 0x0001e20000100800 */
[----:B------:R-:W-:-:S13]  /*247d0*/  ISETP.GE.U32.AND.EX P1, PT, R16, UR7, PT, P1 ;  /* 0x0000000710007c0c */ /* 0x000fda000bf26110 */
[----:B0-----:R-:W-:Y:S05]  /*247e0*/  @P1 BRA `(.L_x_562) ;  /* 0x0000000400501947 */ /* 0x001fea0003800000 */
[----:B------:R-:W0:Y:S01]  /*247f0*/  S2R R8, SR_CTAID.X ;  /* 0x0000000000087919 */ /* 0x000e220000002500 */
[----:B------:R-:W-:Y:S01]  /*24800*/  ULDC UR5, c[0x0][0x150] ;  /* 0x0000540000057ab9 */ /* 0x000fe20000000800 */
[----:B------:R-:W1:Y:S01]  /*24810*/  LDC R3, c[0x0][0x144] ;  /* 0x00005100ff037b82 */ /* 0x000e620000000800 */
[----:B------:R-:W-:Y:S01]  /*24820*/  ULDC.64 UR6, c[0x0][0x628] ;  /* 0x00018a0000067ab9 */ /* 0x000fe20000000a00 */
[----:B------:R-:W2:Y:S01]  /*24830*/  S2R R5, SR_CTAID.Y ;  /* 0x0000000000057919 */ /* 0x000ea20000002600 */
[----:B------:R-:W-:Y:S01]  /*24840*/  ISETP.NE.U32.AND P1, PT, RZ, UR6, PT ;  /* 0x00000006ff007c0c */ /* 0x000fe2000bf25070 */
[----:B------:R-:W-:-:S03]  /*24850*/  ULDC UR8, c[0x0][0x630] ;  /* 0x00018c0000087ab9 */ /* 0x000fc60000000800 */
[----:B------:R-:W-:Y:S01]  /*24860*/  ISETP.NE.AND.EX P1, PT, RZ, UR7, PT, P1 ;  /* 0x00000007ff007c0c */ /* 0x000fe2000bf25310 */
[----:B------:R-:W3:Y:S01]  /*24870*/  LDC R12, c[0x0][0x148] ;  /* 0x00005200ff0c7b82 */ /* 0x000ee20000000800 */
[----:B0-----:R-:W-:Y:S02]  /*24880*/  I2FP.F32.U32 R2, R8 ;  /* 0x0000000800027245 */ /* 0x001fe40000201000 */
[----:B--2---:R-:W-:-:S03]  /*24890*/  I2FP.F32.U32 R4, R5 ;  /* 0x0000000500047245 */ /* 0x004fc60000201000 */
[----:B------:R-:W-:Y:S01]  /*248a0*/  FMUL R2, R2, UR5 ;  /* 0x0000000502027c20 */ /* 0x000fe20008400000 */
[----:B------:R-:W-:Y:S02]  /*248b0*/  ULDC UR5, c[0x0][0x154] ;  /* 0x0000550000057ab9 */ /* 0x000fe40000000800 */
[----:B------:R-:W-:-:S03]  /*248c0*/  FMUL R10, R4, UR5 ;  /* 0x00000005040a7c20 */ /* 0x000fc60008400000 */
[----:B------:R-:W0:Y:S08]  /*248d0*/  F2I.U32.TRUNC.NTZ R2, R2 ;  /* 0x0000000200027305 */ /* 0x000e30000020f000 */
[----:B------:R-:W2:Y:S01]  /*248e0*/  F2I.U32.TRUNC.NTZ R10, R10 ;  /* 0x0000000a000a7305 */ /* 0x000ea2000020f000 */
[----:B0-----:R-:W-:Y:S02]  /*248f0*/  IMAD.MOV R4, RZ, RZ, -R2 ;  /* 0x000000ffff047224 */ /* 0x001fe400078e0a02 */
[----:B------:R-:W-:-:S02]  /*24900*/  IMAD.MOV.U32 R2, RZ, RZ, R15 ;  /* 0x000000ffff027224 */ /* 0x000fc400078e000f */
[----:B-1----:R-:W-:Y:S02]  /*24910*/  IMAD R8, R3, R4, R8 ;  /* 0x0000000403087224 */ /* 0x002fe400078e0208 */
[----:B--2---:R-:W-:-:S04]  /*24920*/  IMAD.MOV R3, RZ, RZ, -R10 ;  /* 0x000000ffff037224 */ /* 0x004fc800078e0a0a */
[----:B---3--:R-:W-:Y:S02]  /*24930*/  @P4 IMAD R8, R12, R3, R5 ;  /* 0x000000030c084224 */ /* 0x008fe400078e0205 */
[----:B------:R-:W-:Y:S01]  /*24940*/  IMAD.MOV.U32 R3, RZ, RZ, R16 ;  /* 0x000000ffff037224 */ /* 0x000fe200078e0010 */
[----:B------:R-:W-:Y:S06]  /*24950*/  @!P1 BRA `(.L_x_563) ;  /* 0x0000000000289947 */ /* 0x000fec0003800000 */
[----:B------:R-:W-:Y:S02]  /*24960*/  ULDC UR5, c[0x0][0x634] ;  /* 0x00018d0000057ab9 */ /* 0x000fe40000000800 */
[----:B------:R-:W-:-:S05]  /*24970*/  IADD3 R3, P1, R15, UR5, RZ ;  /* 0x000000050f037c10 */ /* 0x000fca000ff3e0ff */
[----:B------:R-:W-:-:S04]  /*24980*/  IMAD.X R11, RZ, RZ, R16, P1 ;  /* 0x000000ffff0b7224 */ /* 0x000fc800008e0610 */
[----:B------:R-:W-:-:S04]  /*24990*/  IMAD.WIDE.U32 R4, R11, UR6, RZ ;  /* 0x000000060b047c25 */ /* 0x000fc8000f8e00ff */
[----:B------:R-:W-:-:S04]  /*249a0*/  IMAD.WIDE.U32 R4, P1, R3, UR7, R4 ;  /* 0x0000000703047c25 */ /* 0x000fc8000f820004 */
[----:B------:R-:W-:-:S04]  /*249b0*/  IMAD.WIDE.U32 R2, R3, UR6, RZ ;  /* 0x0000000603027c25 */ /* 0x000fc8000f8e00ff */
[----:B------:R-:W-:Y:S01]  /*249c0*/  IMAD.MOV.U32 R2, RZ, RZ, R5 ;  /* 0x000000ffff027224 */ /* 0x000fe200078e0005 */
[----:B------:R-:W-:Y:S01]  /*249d0*/  IADD3 RZ, P2, R3, R4, RZ ;  /* 0x0000000403ff7210 */ /* 0x000fe20007f5e0ff */
[----:B------:R-:W-:-:S04]  /*249e0*/  IMAD.X R3, RZ, RZ, RZ, P1 ;  /* 0x000000ffff037224 */ /* 0x000fc800008e06ff */
[----:B------:R-:W-:-:S08]  /*249f0*/  IMAD.WIDE.U32.X R2, R11, UR7, R2, P2 ;  /* 0x000000070b027c25 */ /* 0x000fd000090e0402 */
.L_x_563:
[--C-:B------:R-:W-:Y:S01]  /*24a00*/  SHF.R.U64 R10, R2, UR8, R3.reuse ;  /* 0x00000008020a7c19 */ /* 0x100fe20008001203 */
[----:B------:R-:W-:Y:S01]  /*24a10*/  ULDC.64 UR6, c[0x0][0x620] ;  /* 0x0001880000067ab9 */ /* 0x000fe20000000a00 */
[----:B------:R-:W-:Y:S01]  /*24a20*/  SHF.R.U32.HI R2, RZ, UR8, R3 ;  /* 0x00000008ff027c19 */ /* 0x000fe20008011603 */
[----:B------:R-:W-:Y:S01]  /*24a30*/  IMAD.MOV.U32 R3, RZ, RZ, R16 ;  /* 0x000000ffff037224 */ /* 0x000fe200078e0010 */
[----:B------:R-:W-:Y:S01]  /*24a40*/  IADD3 R11, P1, RZ, -R10, RZ ;  /* 0x8000000aff0b7210 */ /* 0x000fe20007f3e0ff */
[----:B------:R-:W-:-:S04]  /*24a50*/  ULDC UR5, c[0x0][0x618] ;  /* 0x0001860000057ab9 */ /* 0x000fc80000000800 */
[----:B------:R-:W-:-:S04]  /*24a60*/  IMAD.X R2, RZ, RZ, ~R2, P1 ;  /* 0x000000ffff027224 */ /* 0x000fc800008e0e02 */
[----:B------:R-:W-:-:S04]  /*24a70*/  IMAD R2, R2, UR6, RZ ;  /* 0x0000000602027c24 */ /* 0x000fc8000f8e02ff */
[----:B------:R-:W-:Y:S02]  /*24a80*/  IMAD R5, R11, UR7, R2 ;  /* 0x000000070b057c24 */ /* 0x000fe4000f8e0202 */
[----:B------:R-:W-:-:S04]  /*24a90*/  IMAD.MOV.U32 R2, RZ, RZ, R15 ;  /* 0x000000ffff027224 */ /* 0x000fc800078e000f */
[----:B------:R-:W-:Y:S01]  /*24aa0*/  IMAD.WIDE.U32 R2, R11, UR6, R2 ;  /* 0x000000060b027c25 */ /* 0x000fe2000f8e0002 */
[----:B------:R-:W-:Y:S02]  /*24ab0*/  ULDC.64 UR6, c[0x0][0x640] ;  /* 0x0001900000067ab9 */ /* 0x000fe40000000a00 */
[----:B------:R-:W-:Y:S01]  /*24ac0*/  ISETP.NE.U32.AND P1, PT, RZ, UR6, PT ;  /* 0x00000006ff007c0c */ /* 0x000fe2000bf25070 */
[----:B------:R-:W-:-:S03]  /*24ad0*/  IMAD.IADD R3, R3, 0x1, R5 ;  /* 0x0000000103037824 */ /* 0x000fc600078e0205 */
[----:B------:R-:W-:Y:S02]  /*24ae0*/  ISETP.NE.AND.EX P1, PT, RZ, UR7, PT, P1 ;  /* 0x00000007ff007c0c */ /* 0x000fe4000bf25310 */
[--C-:B------:R-:W-:Y:S02]  /*24af0*/  SHF.R.U64 R11, R2, UR5, R3.reuse ;  /* 0x00000005020b7c19 */ /* 0x100fe40008001203 */
[----:B------:R-:W-:Y:S01]  /*24b00*/  SHF.R.U32.HI R2, RZ, UR5, R3 ;  /* 0x00000005ff027c19 */ /* 0x000fe20008011603 */
[----:B------:R-:W-:-:S03]  /*24b10*/  ULDC UR5, c[0x0][0x608] ;  /* 0x0001820000057ab9 */ /* 0x000fc60000000800 */
[--C-:B------:R-:W-:Y:S02]  /*24b20*/  SHF.R.U64 R12, R11, UR5, R2.reuse ;  /* 0x000000050b0c7c19 */ /* 0x100fe40008001202 */
[----:B------:R-:W-:Y:S01]  /*24b30*/  SHF.R.U32.HI R3, RZ, UR5, R2 ;  /* 0x00000005ff037c19 */ /* 0x000fe20008011602 */
[----:B------:R-:W-:-:S03]  /*24b40*/  ULDC UR5, c[0x0][0x658] ;  /* 0x0001960000057ab9 */ /* 0x000fc60000000800 */
[--C-:B------:R-:W-:Y:S02]  /*24b50*/  SHF.R.U64 R13, R12, UR5, R3.reuse ;  /* 0x000000050c0d7c19 */ /* 0x100fe40008001203 */
[----:B------:R-:W-:-:S03]  /*24b60*/  SHF.R.U32.HI R15, RZ, UR5, R3 ;  /* 0x00000005ff0f7c19 */ /* 0x000fc60008011603 */
[----:B------:R-:W-:Y:S02]  /*24b70*/  IMAD.MOV.U32 R2, RZ, RZ, R13 ;  /* 0x000000ffff027224 */ /* 0x000fe400078e000d */
        /* <DEDUP_REMOVED lines=12> */
.L_x_564:
[----:B------:R-:W-:Y:S01]  /*24c40*/  ULDC UR5, c[0x0][0x648] ;  /* 0x0001920000057ab9 */ /* 0x000fe20000000800 */
[----:B------:R-:W-:Y:S02]  /*24c50*/  LOP3.LUT R12, R12, UR17, RZ, 0xc0, !PT ;  /* 0x000000110c0c7c12 */ /* 0x000fe4000f8ec0ff */
[----:B------:R-:W-:Y:S01]  /*24c60*/  SHF.R.U64 R3, R2, UR5, R3 ;  /* 0x0000000502037c19 */ /* 0x000fe20008001203 */
[----:B------:R-:W-:-:S04]  /*24c70*/  ULDC UR5, c[0x0][0x638] ;  /* 0x00018e0000057ab9 */ /* 0x000fc80000000800 */
[----:B------:R-:W-:Y:S02]  /*24c80*/  IMAD.MOV R2, RZ, RZ, -R3 ;  /* 0x000000ffff027224 */ /* 0x000fe400078e0a03 */
[----:B------:R-:W-:Y:S02]  /*24c90*/  IMAD R5, R3, UR18, R12 ;  /* 0x0000001203057c24 */ /* 0x000fe4000f8e020c */
[----:B------:R-:W-:Y:S01]  /*24ca0*/  IMAD R13, R2, UR5, R13 ;  /* 0x00000005020d7c24 */ /* 0x000fe2000f8e020d */
[----:B------:R-:W-:Y:S01]  /*24cb0*/  ULDC UR5, c[0x0][0x610] ;  /* 0x0001840000057ab9 */ /* 0x000fe20000000800 */
[----:B------:R-:W-:Y:S01]  /*24cc0*/  LOP3.LUT R2, R11, UR4, RZ, 0xc0, !PT ;  /* 0x000000040b027c12 */ /* 0x000fe2000f8ec0ff */
[----:B------:R-:W-:Y:S01]  /*24cd0*/  IMAD R8, R5, UR5, R8 ;  /* 0x0000000505087c24 */ /* 0x000fe2000f8e0208 */
[----:B------:R-:W-:-:S03]  /*24ce0*/  ULDC UR5, c[0x0][0x600] ;  /* 0x0001800000057ab9 */ /* 0x000fc60000000800 */
[----:B------:R-:W-:Y:S02]  /*24cf0*/  IMAD R13, R13, UR5, R2 ;  /* 0x000000050d0d7c24 */ /* 0x000fe4000f8e0202 */
[----:B------:R-:W-:-:S03]  /*24d00*/  IMAD.MOV.U32 R2, RZ, RZ, 0x1 ;  /* 0x00000001ff027424 */ /* 0x000fc600078e00ff */
[----:B------:R-:W-:Y:S02]  /*24d10*/  SEL R4, R13, R8, !P4 ;  /* 0x000000080d047207 */ /* 0x000fe40006000000 */
[----:B------:R-:W-:-:S07]  /*24d20*/  SEL R5, R8, R13, !P4 ;  /* 0x0000000d08057207 */ /* 0x000fce0006000000 */
.L_x_562:
[----:B------:R-:W-:Y:S05]  /*24d30*/  BSYNC B1 ;  /* 0x0000000000017941 */ /* 0x000fea0003800000 */
.L_x_561:
[----:B------:R-:W-:-:S13]  /*24d40*/  LOP3.LUT P1, RZ, R2, 0xff, RZ, 0xc0, !PT ;  /* 0x000000ff02ff7812 */ /* 0x000fda000782c0ff */
[----:B------:R-:W-:Y:S05]  /*24d50*/  @P1 BRA `(.L_x_565) ;  /* 0xfffffff4003c1947 */ /* 0x000fea000383ffff */
[----:B------:R-:W-:Y:S05]  /*24d60*/  BSYNC B0 ;  /* 0x0000000000007941 */ /* 0x000fea0003800000 */
.L_x_553:
[----:B------:R-:W-:-:S03]  /*24d70*/  UMOV UR5, 0xffffffff ;  /* 0xffffffff00057882 */ /* 0x000fc60000000000 */
[----:B------:R-:W-:Y:S05]  /*24d80*/  BRA.DIV UR5, `(.L_x_566) ;  /* 0x0000000605287947 */ /* 0x000fea000b800000 */
[----:B------:R-:W-:-:S13]  /*24d90*/  ELECT P0, URZ, PT ;  /* 0x00000000003f782f */ /* 0x000fda0003800000 */
.L_x_580:
[----:B------:R-:W-:Y:S04]  /*24da0*/  BSSY B0, `(.L_x_567) ;  /* 0x000002c000007945 */ /* 0x000fe80003800000 */
[----:B------:R-:W-:Y:S05]  /*24db0*/  @!P0 BRA `(.L_x_568) ;  /* 0x0000000000a88947 */ /* 0x000fea0003800000 */
[----:B------:R-:W-:-:S04]  /*24dc0*/  ULOP3.LUT UR5, UR13, 0x2, URZ, 0xfc, !UPT ;  /* 0x000000020d057892 */ /* 0x000fc8000f8efc3f */
[----:B------:R-:W-:-:S06]  /*24dd0*/  UISETP.NE.AND UP0, UPT, UR5, 0x3, UPT ;  /* 0x000000030500788c */ /* 0x000fcc000bf05270 */
[----:B------:R-:W-:-:S13]  /*24de0*/  PLOP3.LUT P0, PT, PT, PT, UP0, 0x80, 0x0 ;  /* 0x000000000000781c */ /* 0x000fda0003f0f008 */
[----:B------:R-:W-:Y:S05]  /*24df0*/  @!P0 BRA `(.L_x_569) ;  /* 0x0000000000048947 */ /* 0x000fea0003800000 */
[----:B------:R-:W-:Y:S01]  /*24e00*/  BPT.TRAP 0x1 ;  /* 0x000000040000795c */ /* 0x000fe20000300000 */
.L_x_569:
[----:B------:R-:W0:Y:S01]  /*24e10*/  S2R R3, SR_CgaCtaId ;  /* 0x0000000000037919 */ /* 0x000e220000008800 */
[----:B------:R-:W-:-:S04]  /*24e20*/  MOV R2, 0x400 ;  /* 0x0000040000027802 */ /* 0x000fc80000000f00 */
[----:B0-----:R-:W-:Y:S02]  /*24e30*/  LEA R3, R3, R2, 0x18 ;  /* 0x0000000203037211 */ /* 0x001fe400078ec0ff */
[----:B------:R-:W-:-:S03]  /*24e40*/  SHF.L.U32 R2, R0, 0x1f, RZ ;  /* 0x0000001f00027819 */ /* 0x000fc600000006ff */
[----:B------:R-:W-:-:S04]  /*24e50*/  VIADD R3, R3, 0x20 ;  /* 0x0000002003037836 */ /* 0x000fc80000000000 */
[----:B------:R-:W-:-:S04]  /*24e60*/  IMAD R5, R6, 0x8, R3 ;  /* 0x0000000806057824 */ /* 0x000fc800078e0203 */
[----:B------:R-:W0:Y:S02]  /*24e70*/  SYNCS.PHASECHK.TRANS64.TRYWAIT P0, [R5+URZ], R2 ;  /* 0x00000002050075a7 */ /* 0x000e24000800017f */
[----:B0-----:R-:W-:Y:S05]  /*24e80*/  @!P0 BRA `(.L_x_570) ;  /* 0x00000004000c8947 */ /* 0x001fea0003800000 */
.L_x_581:
[----:B------:R-:W-:-:S05]  /*24e90*/  VIADD R6, R6, 0x1 ;  /* 0x0000000106067836 */ /* 0x000fca0000000000 */
[----:B------:R-:W-:-:S04]  /*24ea0*/  ISETP.NE.AND P0, PT, R6, 0x4, PT ;  /* 0x000000040600780c */ /* 0x000fc80003f05270 */
[----:B0-----:R-:W-:Y:S02]  /*24eb0*/  SEL R5, RZ, 0x1, P0 ;  /* 0x00000001ff057807 */ /* 0x001fe40000000000 */
[----:B------:R-:W-:Y:S02]  /*24ec0*/  SEL R6, R6, RZ, P0 ;  /* 0x000000ff06067207 */ /* 0x000fe40000000000 */
[----:B------:R-:W-:-:S03]  /*24ed0*/  LOP3.LUT R5, R0, R5, RZ, 0x3c, !PT ;  /* 0x0000000500057212 */ /* 0x000fc600078e3cff */
[----:B------:R-:W-:Y:S01]  /*24ee0*/  IMAD R7, R6, 0x8, R3 ;  /* 0x0000000806077824 */ /* 0x000fe200078e0203 */
[----:B------:R-:W-:-:S04]  /*24ef0*/  SHF.L.U32 R0, R5, 0x1f, RZ ;  /* 0x0000001f05007819 */ /* 0x000fc800000006ff */
[----:B------:R-:W0:Y:S02]  /*24f00*/  SYNCS.PHASECHK.TRANS64.TRYWAIT P0, [R7+URZ], R0 ;  /* 0x00000000070075a7 */ /* 0x000e24000800017f */
[----:B0-----:R-:W-:Y:S05]  /*24f10*/  @!P0 BRA `(.L_x_571) ;  /* 0x0000000000fc8947 */ /* 0x001fea0003800000 */
.L_x_582:
[----:B0-----:R-:W-:-:S05]  /*24f20*/  VIADD R0, R6, 0x1 ;  /* 0x0000000106007836 */ /* 0x001fca0000000000 */
[----:B------:R-:W-:-:S04]  /*24f30*/  ISETP.NE.AND P0, PT, R0, 0x4, PT ;  /* 0x000000040000780c */ /* 0x000fc80003f05270 */
[----:B------:R-:W-:Y:S02]  /*24f40*/  SEL R2, RZ, 0x1, P0 ;  /* 0x00000001ff027807 */ /* 0x000fe40000000000 */
[----:B------:R-:W-:Y:S02]  /*24f50*/  SEL R4, R0, RZ, P0 ;  /* 0x000000ff00047207 */ /* 0x000fe40000000000 */
[----:B------:R-:W-:-:S03]  /*24f60*/  LOP3.LUT R5, R5, R2, RZ, 0x3c, !PT ;  /* 0x0000000205057212 */ /* 0x000fc600078e3cff */
[----:B------:R-:W-:Y:S01]  /*24f70*/  IMAD R7, R4, 0x8, R3 ;  /* 0x0000000804077824 */ /* 0x000fe200078e0203 */
[----:B------:R-:W-:-:S04]  /*24f80*/  SHF.L.U32 R0, R5, 0x1f, RZ ;  /* 0x0000001f05007819 */ /* 0x000fc800000006ff */
[----:B------:R-:W0:Y:S02]  /*24f90*/  SYNCS.PHASECHK.TRANS64.TRYWAIT P0, [R7+URZ], R0 ;  /* 0x00000000070075a7 */ /* 0x000e24000800017f */
[----:B0-----:R-:W-:Y:S05]  /*24fa0*/  @!P0 BRA `(.L_x_572) ;  /* 0x0000000000ec8947 */ /* 0x001fea0003800000 */
.L_x_583:
[----:B0-----:R-:W-:-:S05]  /*24fb0*/  VIADD R0, R4, 0x1 ;  /* 0x0000000104007836 */ /* 0x001fca0000000000 */
[----:B------:R-:W-:-:S04]  /*24fc0*/  ISETP.NE.AND P0, PT, R0, 0x4, PT ;  /* 0x000000040000780c */ /* 0x000fc80003f05270 */
[----:B------:R-:W-:Y:S02]  /*24fd0*/  SEL R2, RZ, 0x1, P0 ;  /* 0x00000001ff027807 */ /* 0x000fe40000000000 */
[----:B------:R-:W-:Y:S02]  /*24fe0*/  SEL R0, R0, RZ, P0 ;  /* 0x000000ff00007207 */ /* 0x000fe40000000000 */
[----:B------:R-:W-:-:S03]  /*24ff0*/  LOP3.LUT R2, R5, R2, RZ, 0x3c, !PT ;  /* 0x0000000205027212 */ /* 0x000fc600078e3cff */
[----:B------:R-:W-:Y:S01]  /*25000*/  IMAD R3, R0, 0x8, R3 ;  /* 0x0000000800037824 */ /* 0x000fe200078e0203 */
[----:B------:R-:W-:-:S07]  /*25010*/  SHF.L.U32 R0, R2, 0x1f, RZ ;  /* 0x0000001f02007819 */ /* 0x000fce00000006ff */
.L_x_573:
[----:B0-----:R0:W1:Y:S02]  /*25020*/  SYNCS.PHASECHK.TRANS64.TRYWAIT P0, [R3+URZ], R0 ;  /* 0x00000000030075a7 */ /* 0x001064000800017f */
[----:B-1----:R-:W-:Y:S05]  /*25030*/  @!P0 NANOSLEEP.SYNCS 0x989680 ;  /* 0x009896800000895d */ /* 0x002fea0003900000 */
[----:B------:R-:W1:Y:S02]  /*25040*/  @!P0 SYNCS.PHASECHK.TRANS64 P0, [R3+URZ], R0 ;  /* 0x00000000030085a7 */ /* 0x000e64000800007f */
[----:B-1----:R-:W-:Y:S05]  /*25050*/  @!P0 BRA `(.L_x_573) ;  /* 0xfffffffc00f08947 */ /* 0x002fea000383ffff */
.L_x_568:
[----:B------:R-:W-:Y:S05]  /*25060*/  BSYNC B0 ;  /* 0x0000000000007941 */ /* 0x000fea0003800000 */
.L_x_567:
[----:B------:R-:W-:Y:S05]  /*25070*/  EXIT ;  /* 0x000000000000794d */ /* 0x000fea0003800000 */
.L_x_17:
[----:B-1----:R-:W-:-:S04]  /*25080*/  IMAD.U32 R3, RZ, RZ, UR6 ;  /* 0x00000006ff037e24 */ /* 0x002fc8000f8e00ff */
[----:B------:R1:W3:Y:S03]  /*25090*/  SYNCS.PHASECHK.TRANS64.TRYWAIT P0, [R3+URZ], R0 ;  /* 0x00000000030075a7 */ /* 0x0002e6000800017f */
[----:B---3--:R-:W-:Y:S05]  /*250a0*/  @!P0 NANOSLEEP.SYNCS 0x989680 ;  /* 0x009896800000895d */ /* 0x008fea0003900000 */
[----:B------:R-:W3:Y:S02]  /*250b0*/  @!P0 SYNCS.PHASECHK.TRANS64 P0, [R3+URZ], R0 ;  /* 0x00000000030085a7 */ /* 0x000ee4000800007f */
[----:B---3--:R-:W-:Y:S05]  /*250c0*/  @!P0 BRA `(.L_x_17) ;  /* 0xfffffffc00ec8947 */ /* 0x008fea000383ffff */
[----:B------:R-:W-:Y:S05]  /*250d0*/  BRA `(.L_x_16) ;  /* 0xfffffdd800907947 */ /* 0x000fea000383ffff */
.L_x_23:
[----:B-----5:R1:W-:Y:S02]  /*250e0*/  STL [R1+0x46c], R0 ;  /* 0x00046c0001007387 */ /* 0x0203e40000100800 */
[----:B-1----:R-:W-:-:S04]  /*250f0*/  IMAD.U32 R0, RZ, RZ, UR16 ;  /* 0x00000010ff007e24 */ /* 0x002fc8000f8e00ff */
[----:B------:R1:W3:Y:S03]  /*25100*/  SYNCS.PHASECHK.TRANS64.TRYWAIT P0, [R0+URZ], R2 ;  /* 0x00000002000075a7 */ /* 0x0002e6000800017f */
[----:B---3--:R-:W-:Y:S05]  /*25110*/  @!P0 NANOSLEEP.SYNCS 0x989680 ;  /* 0x009896800000895d */ /* 0x008fea0003900000 */
[----:B------:R1:W3:Y:S02]  /*25120*/  @!P0 SYNCS.PHASECHK.TRANS64 P0, [R0+URZ], R2 ;  /* 0x00000002000085a7 */ /* 0x0002e4000800007f */
[----:B-1----:R1:W5:Y:S02]  /*25130*/  LDL.LU R0, [R1+0x46c] ;  /* 0x00046c0001007983 */ /* 0x0023640000300800 */
[----:B-1-3--:R-:W-:Y:S05]  /*25140*/  @!P0 BRA `(.L_x_23) ;  /* 0xfffffffc00e48947 */ /* 0x00afea000383ffff */
[----:B------:R-:W-:Y:S05]  /*25150*/  BRA `(.L_x_22) ;  /* 0xfffffe1c00587947 */ /* 0x000fea000383ffff */
.L_x_554:
[----:B------:R-:W-:Y:S01]  /*25160*/  BSSY B1, `(.L_x_574) ;  /* 0x0000006000017945 */ /* 0x000fe20003800000 */
[----:B------:R-:W-:-:S07]  /*25170*/  IMAD.MOV.U32 R2, RZ, RZ, -0x1 ;  /* 0xffffffffff027424 */ /* 0x000fce00078e00ff */
[----:B------:R-:W-:Y:S05]  /*25180*/  WARPSYNC.COLLECTIVE R2, `(.L_x_575) ;  /* 0x00000000020c7348 */ /* 0x000fea0003c00000 */
[----:B------:R-:W-:Y:S02]  /*25190*/  ELECT P1, UR62, PT ;  /* 0x00000000003e782f */ /* 0x000fe40003820000 */
[----:B------:R-:W-:Y:S01]  /*251a0*/  MOV R2, UR62 ;  /* 0x0000003e00027c02 */ /* 0x000fe20008000f00 */
[----:B------:R-:W-:Y:S10]  /*251b0*/  ENDCOLLECTIVE ;  /* 0x000000000000791b */ /* 0x000ff40003800000 */
.L_x_575:
[----:B------:R-:W-:Y:S05]  /*251c0*/  BSYNC B1 ;  /* 0x0000000000017941 */ /* 0x000fea0003800000 */
.L_x_574:
[----:B------:R-:W-:Y:S05]  /*251d0*/  BRA `(.L_x_576) ;  /* 0xfffffff000287947 */ /* 0x000fea000383ffff */
.L_x_557:
[----:B-1----:R1:W2:Y:S02]  /*251e0*/  SYNCS.PHASECHK.TRANS64.TRYWAIT P1, [R16+URZ+0x20], R11 ;  /* 0x0000200b100075a7 */ /* 0x0022a4000802017f */
[----:B--2---:R-:W-:Y:S05]  /*251f0*/  @!P1 NANOSLEEP.SYNCS 0x989680 ;  /* 0x009896800000995d */ /* 0x004fea0003900000 */
[----:B------:R-:W2:Y:S02]  /*25200*/  @!P1 SYNCS.PHASECHK.TRANS64 P1, [R16+URZ+0x20], R11 ;  /* 0x0000200b100095a7 */ /* 0x000ea4000802007f */
[----:B--2---:R-:W-:Y:S05]  /*25210*/  @!P1 BRA `(.L_x_557) ;  /* 0xfffffffc00f09947 */ /* 0x004fea000383ffff */
[----:B------:R-:W-:Y:S05]  /*25220*/  BRA `(.L_x_577) ;  /* 0xfffffff0005c7947 */ /* 0x000fea000383ffff */
.L_x_566:
[----:B------:R-:W-:Y:S01]  /*25230*/  BSSY B0, `(.L_x_578) ;  /* 0x0000006000007945 */ /* 0x000fe20003800000 */
[----:B------:R-:W-:-:S07]  /*25240*/  IMAD.MOV.U32 R2, RZ, RZ, -0x1 ;  /* 0xffffffffff027424 */ /* 0x000fce00078e00ff */
[----:B------:R-:W-:Y:S05]  /*25250*/  WARPSYNC.COLLECTIVE R2, `(.L_x_579) ;  /* 0x00000000020c7348 */ /* 0x000fea0003c00000 */
[----:B------:R-:W-:Y:S02]  /*25260*/  ELECT P1, UR62, PT ;  /* 0x00000000003e782f */ /* 0x000fe40003820000 */
[----:B------:R-:W-:Y:S01]  /*25270*/  MOV R2, UR62 ;  /* 0x0000003e00027c02 */ /* 0x000fe20008000f00 */
[----:B------:R-:W-:Y:S10]  /*25280*/  ENDCOLLECTIVE ;  /* 0x000000000000791b */ /* 0x000ff40003800000 */
.L_x_579:
[----:B------:R-:W-:Y:S05]  /*25290*/  BSYNC B0 ;  /* 0x0000000000007941 */ /* 0x000fea0003800000 */
.L_x_578:
[----:B------:R-:W-:Y:S01]  /*252a0*/  PLOP3.LUT P0, PT, P1, PT, PT, 0x80, 0x0 ;  /* 0x000000000000781c */ /* 0x000fe20000f0f070 */
[----:B------:R-:W-:-:S12]  /*252b0*/  BRA `(.L_x_580) ;  /* 0xfffffff800b87947 */ /* 0x000fd8000383ffff */
.L_x_570:
[----:B0-----:R0:W1:Y:S02]  /*252c0*/  SYNCS.PHASECHK.TRANS64.TRYWAIT P0, [R5+URZ], R2 ;  /* 0x00000002050075a7 */ /* 0x001064000800017f */
[----:B-1----:R-:W-:Y:S05]  /*252d0*/  @!P0 NANOSLEEP.SYNCS 0x989680 ;  /* 0x009896800000895d */ /* 0x002fea0003900000 */
[----:B------:R-:W1:Y:S02]  /*252e0*/  @!P0 SYNCS.PHASECHK.TRANS64 P0, [R5+URZ], R2 ;  /* 0x00000002050085a7 */ /* 0x000e64000800007f */
[----:B-1----:R-:W-:Y:S05]  /*252f0*/  @!P0 BRA `(.L_x_570) ;  /* 0xfffffffc00f08947 */ /* 0x002fea000383ffff */
[----:B------:R-:W-:Y:S05]  /*25300*/  BRA `(.L_x_581) ;  /* 0xfffffff800e07947 */ /* 0x000fea000383ffff */
.L_x_571:
[----:B0-----:R0:W1:Y:S02]  /*25310*/  SYNCS.PHASECHK.TRANS64.TRYWAIT P0, [R7+URZ], R0 ;  /* 0x00000000070075a7 */ /* 0x001064000800017f */
[----:B-1----:R-:W-:Y:S05]  /*25320*/  @!P0 NANOSLEEP.SYNCS 0x989680 ;  /* 0x009896800000895d */ /* 0x002fea0003900000 */
[----:B------:R-:W1:Y:S02]  /*25330*/  @!P0 SYNCS.PHASECHK.TRANS64 P0, [R7+URZ], R0 ;  /* 0x00000000070085a7 */ /* 0x000e64000800007f */
[----:B-1----:R-:W-:Y:S05]  /*25340*/  @!P0 BRA `(.L_x_571) ;  /* 0xfffffffc00f08947 */ /* 0x002fea000383ffff */
[----:B------:R-:W-:Y:S05]  /*25350*/  BRA `(.L_x_582) ;  /* 0xfffffff800f07947 */ /* 0x000fea000383ffff */
.L_x_572:
[----:B0-----:R0:W1:Y:S02]  /*25360*/  SYNCS.PHASECHK.TRANS64.TRYWAIT P0, [R7+URZ], R0 ;  /* 0x00000000070075a7 */ /* 0x001064000800017f */
[----:B-1----:R-:W-:Y:S05]  /*25370*/  @!P0 NANOSLEEP.SYNCS 0x989680 ;  /* 0x009896800000895d */ /* 0x002fea0003900000 */
[----:B------:R-:W1:Y:S02]  /*25380*/  @!P0 SYNCS.PHASECHK.TRANS64 P0, [R7+URZ], R0 ;  /* 0x00000000070085a7 */ /* 0x000e64000800007f */
[----:B-1----:R-:W-:Y:S05]  /*25390*/  @!P0 BRA `(.L_x_572) ;  /* 0xfffffffc00f08947 */ /* 0x002fea000383ffff */
[----:B------:R-:W-:Y:S05]  /*253a0*/  BRA `(.L_x_583) ;  /* 0xfffffffc00007947 */ /* 0x000fea000383ffff */
.L_x_584:
[----:B------:R-:W-:-:S00]  /*253b0*/  BRA `(.L_x_584) ;  /* 0xfffffffc00fc7947 */ /* 0x000fc0000383ffff */
[----:B------:R-:W-:-:S00]  /*253c0*/  NOP ;  /* 0x0000000000007918 */ /* 0x000fc00000000000 */
        /* <DEDUP_REMOVED lines=11> */
.L_x_585:


//--------------------- .nv.shared._ZN7cutlass13device_kernelINS_4gemm6kernel13GemmUniversalIN4cute5tupleIJiiiiEEENS1_10collective13CollectiveMmaINS1_37MainloopSm90TmaGmmaWarpSpecializedFP8ILi4ENS5_IJNS4_1CILi1EEESB_SB_EEENS1_35KernelTmaWarpSpecializedCooperativeEEENS5_IJNSA_ILi256EEESF_NSA_ILi64EEEEEENS_12float_e4m3_tENS5_IJlSB_lEEESI_SJ_NS4_8TiledMMAINS4_8MMA_AtomIJNS4_4SM904GMMA31MMA_64x256x32_F32E4M3E4M3_SS_TNILNSN_7ScaleInE1ELSP_1EEEEEENS4_6LayoutINS5_IJNSA_ILi2EEESB_SB_EEENS5_IJSB_NSA_ILi0EEESV_EEEEENS5_IJNS4_10UnderscoreESY_SY_EEEEENS4_13SM90_TMA_LOADENS4_14ComposedLayoutINS4_7SwizzleILi2ELi4ELi3EEENS4_18smem_ptr_flag_bitsILi8EEENSS_INS5_IJNSA_ILi8EEESG_EEENS5_IJSG_SB_EEEEEEEvNS4_8identityES11_S1B_vS1C_EENS_8epilogue10collective6detail29Sm90TmaWarpSpecializedAdapterINS1F_15DefaultEpilogueISI_SJ_SJ_NS1E_6thread17LinearCombinationISI_Li1EffLNS1J_9ScaleType4KindE0ELNS_15FloatRoundStyleE2ESI_EENS1_15EpilogueDefaultEEEEEvvEEEEvNT_6ParamsE --------------------------
	.section	.nv.shared._ZN7cutlass13device_kernelINS_4gemm6kernel13GemmUniversalIN4cute5tupleIJiiiiEEENS1_10collective13CollectiveMmaINS1_37MainloopSm90TmaGmmaWarpSpecializedFP8ILi4ENS5_IJNS4_1CILi1EEESB_SB_EEENS1_35KernelTmaWarpSpecializedCooperativeEEENS5_IJNSA_ILi256EEESF_NSA_ILi64EEEEEENS_12float_e4m3_tENS5_IJlSB_lEEESI_SJ_NS4_8TiledMMAINS4_8MMA_AtomIJNS4_4SM904GMMA31MMA_64x256x32_F32E4M3E4M3_SS_TNILNSN_7ScaleInE1ELSP_1EEEEEENS4_6LayoutINS5_IJNSA_ILi2EEESB_SB_EEENS5_IJSB_NSA_ILi0EEESV_EEEEENS5_IJNS4_10UnderscoreESY_SY_EEEEENS4_13SM90_TMA_LOADENS4_14ComposedLayoutINS4_7SwizzleILi2ELi4ELi3EEENS4_18smem_ptr_flag_bitsILi8EEENSS_INS5_IJNSA_ILi8EEESG_EEENS5_IJSG_SB_EEEEEEEvNS4_8identityES11_S1B_vS1C_EENS_8epilogue10collective6detail29Sm90TmaWarpSpecializedAdapterINS1F_15DefaultEpilogueISI_SJ_SJ_NS1E_6thread17LinearCombinationISI_Li1EffLNS1J_9ScaleType4KindE0ELNS_15FloatRoundStyleE2ESI_EENS1_15EpilogueDefaultEEEEEvvEEEEvNT_6ParamsE,"aw",@nobits
	.sectionflags	@""
	.align	16
	.zero		1024


//--------------------- .nv.shared.reserved.0     --------------------------
	.section	.nv.shared.reserved.0,"aw",@nobits
	.weak		__nv_reservedSMEM_offset_0_alias
	.size		__nv_reservedSMEM_offset_0_alias, 0, 0
	.other		__nv_reservedSMEM_offset_0_alias,@"STO_CUDA_RESERVED_SHARED STV_DEFAULT"
__nv_reservedSMEM_offset_0_alias:
	.zero		0


//--------------------- .nv.global                --------------------------
	.section	.nv.global,"aw",@nobits
.nv.global:
	.type		_ZN40_INTERNAL_6df5cc07_4_k_cu_1a2aadf6_278114cute1_E,@object
	.size		_ZN40_INTERNAL_6df5cc07_4_k_cu_1a2aadf6_278114cute1_E,(_ZN40_INTERNAL_6df5cc07_4_k_cu_1a2aadf6_278114cuda3std3__45__cpo6cbeginE - _ZN40_INTERNAL_6df5cc07_4_k_cu_1a2aadf6_278114cute1_E)
_ZN40_INTERNAL_6df5cc07_4_k_cu_1a2aadf6_278114cute1_E:
	.zero		1
	.type		_ZN40_INTERNAL_6df5cc07_4_k_cu_1a2aadf6_278114cuda3std3__45__cpo6cbeginE,@object
	.size		_ZN40_INTERNAL_6df5cc07_4_k_cu_1a2aadf6_278114cuda3std3__45__cpo6cbeginE,(_ZN40_INTERNAL_6df5cc07_4_k_cu_1a2aadf6_278114cuda3std3__48in_placeE - _ZN40_INTERNAL_6df5cc07_4_k_cu_1a2aadf6_278114cuda3std3__45__cpo6cbeginE)
_ZN40_INTERNAL_6df5cc07_4_k_cu_1a2aadf6_278114cuda3std3__45__cpo6cbeginE:
	.zero		1
	.type		_ZN40_INTERNAL_6df5cc07_4_k_cu_1a2aadf6_278114cuda3std3__48in_placeE,@object
	.size		_ZN40_INTERNAL_6df5cc07_4_k_cu_1a2aadf6_278114cuda3std3__48in_placeE,(_ZN40_INTERNAL_6df5cc07_4_k_cu_1a2aadf6_278114cuda3std6ranges3__45__cpo9iter_moveE - _ZN40_INTERNAL_6df5cc07_4_k_cu_1a2aadf6_278114cuda3std3__48in_placeE)
_ZN40_INTERNAL_6df5cc07_4_k_cu_1a2aadf6_278114cuda3std3__48in_placeE:
	.zero		1
	.type		_ZN40_INTERNAL_6df5cc07_4_k_cu_1a2aadf6_278114cuda3std6ranges3__45__cpo9iter_moveE,@object
	.size		_ZN40_INTERNAL_6df5cc07_4_k_cu_1a2aadf6_278114cuda3std6ranges3__45__cpo9iter_moveE,(_ZN40_INTERNAL_6df5cc07_4_k_cu_1a2aadf6_278114cuda3std3__45__cpo5beginE - _ZN40_INTERNAL_6df5cc07_4_k_cu_1a2aadf6_278114cuda3std6ranges3__45__cpo9iter_moveE)
_ZN40_INTERNAL_6df5cc07_4_k_cu_1a2aadf6_278114cuda3std6ranges3__45__cpo9iter_moveE:
	.zero		1
	.type		_ZN40_INTERNAL_6df5cc07_4_k_cu_1a2aadf6_278114cuda3std3__45__cpo5beginE,@object
	.size		_ZN40_INTERNAL_6df5cc07_4_k_cu_1a2aadf6_278114cuda3std3__45__cpo5beginE,(_ZN40_INTERNAL_6df5cc07_4_k_cu_1a2aadf6_278114cuda3std3__442_GLOBAL__N__6df5cc07_4_k_cu_1a2aadf6_278116ignoreE - _ZN40_INTERNAL_6df5cc07_4_k_cu_1a2aadf6_278114cuda3std3__45__cpo5beginE)
_ZN40_INTERNAL_6df5cc07_4_k_cu_1a2aadf6_278114cuda3std3__45__cpo5beginE:
	.zero		1
	.type		_ZN40_INTERNAL_6df5cc07_4_k_cu_1a2aadf6_278114cuda3std3__442_GLOBAL__N__6df5cc07_4_k_cu_1a2aadf6_278116ignoreE,@object
	.size		_ZN40_INTERNAL_6df5cc07_4_k_cu_1a2aadf6_278114cuda3std3__442_GLOBAL__N__6df5cc07_4_k_cu_1a2aadf6_278116ignoreE,(_ZN40_INTERNAL_6df5cc07_4_k_cu_1a2aadf6_278114cute7productE - _ZN40_INTERNAL_6df5cc07_4_k_cu_1a2aadf6_278114cuda3std3__442_GLOBAL__N__6df5cc07_4_k_cu_1a2aadf6_278116ignoreE)
_ZN40_INTERNAL_6df5cc07_4_k_cu_1a2aadf6_278114cuda3std3__442_GLOBAL__N__6df5cc07_4_k_cu_1a2aadf6_278116ignoreE:
	.zero		1
	.type		_ZN40_INTERNAL_6df5cc07_4_k_cu_1a2aadf6_278114cute7productE,@object
	.size		_ZN40_INTERNAL_6df5cc07_4_k_cu_1a2aadf6_278114cute7productE,(_ZN40_INTERNAL_6df5cc07_4_k_cu_1a2aadf6_278114cuda3std3__45__cpo3endE - _ZN40_INTERNAL_6df5cc07_4_k_cu_1a2aadf6_278114cute7productE)
_ZN40_INTERNAL_6df5cc07_4_k_cu_1a2aadf6_278114cute7productE:
	.zero		1
	.type		_ZN40_INTERNAL_6df5cc07_4_k_cu_1a2aadf6_278114cuda3std3__45__cpo3endE,@object
	.size		_ZN40_INTERNAL_6df5cc07_4_k_cu_1a2aadf6_278114cuda3std3__45__cpo3endE,(_ZN40_INTERNAL_6df5cc07_4_k_cu_1a2aadf6_278114cuda3std3__419piecewise_constructE - _ZN40_INTERNAL_6df5cc07_4_k_cu_1a2aadf6_278114cuda3std3__45__cpo3endE)
_ZN40_INTERNAL_6df5cc07_4_k_cu_1a2aadf6_278114cuda3std3__45__cpo3endE:
	.zero		1
	.type		_ZN40_INTERNAL_6df5cc07_4_k_cu_1a2aadf6_278114cuda3std3__419piecewise_constructE,@object
	.size		_ZN40_INTERNAL_6df5cc07_4_k_cu_1a2aadf6_278114cuda3std3__419piecewise_constructE,(_ZN40_INTERNAL_6df5cc07_4_k_cu_1a2aadf6_278114cuda3std3__45__cpo4cendE - _ZN40_INTERNAL_6df5cc07_4_k_cu_1a2aadf6_278114cuda3std3__419piecewise_constructE)
_ZN40_INTERNAL_6df5cc07_4_k_cu_1a2aadf6_278114cuda3std3__419piecewise_constructE:
	.zero		1
	.type		_ZN40_INTERNAL_6df5cc07_4_k_cu_1a2aadf6_278114cuda3std3__45__cpo4cendE,@object
	.size		_ZN40_INTERNAL_6df5cc07_4_k_cu_1a2aadf6_278114cuda3std3__45__cpo4cendE,(_ZN40_INTERNAL_6df5cc07_4_k_cu_1a2aadf6_278114cuda3std6ranges3__45__cpo4swapE - _ZN40_INTERNAL_6df5cc07_4_k_cu_1a2aadf6_278114cuda3std3__45__cpo4cendE)
_ZN40_INTERNAL_6df5cc07_4_k_cu_1a2aadf6_278114cuda3std3__45__cpo4cendE:
	.zero		1
	.type		_ZN40_INTERNAL_6df5cc07_4_k_cu_1a2aadf6_278114cuda3std6ranges3__45__cpo4swapE,@object
	.size		_ZN40_INTERNAL_6df5cc07_4_k_cu_1a2aadf6_278114cuda3std6ranges3__45__cpo4swapE,(.L_7 - _ZN40_INTERNAL_6df5cc07_4_k_cu_1a2aadf6_278114cuda3std6ranges3__45__cpo4swapE)
_ZN40_INTERNAL_6df5cc07_4_k_cu_1a2aadf6_278114cuda3std6ranges3__45__cpo4swapE:
	.zero		1
.L_7:


//--------------------- .nv.constant0._ZN7cutlass13device_kernelINS_4gemm6kernel13GemmUniversalIN4cute5tupleIJiiiiEEENS1_10collective13CollectiveMmaINS1_37MainloopSm90TmaGmmaWarpSpecializedFP8ILi4ENS5_IJNS4_1CILi1EEESB_SB_EEENS1_35KernelTmaWarpSpecializedCooperativeEEENS5_IJNSA_ILi256EEESF_NSA_ILi64EEEEEENS_12float_e4m3_tENS5_IJlSB_lEEESI_SJ_NS4_8TiledMMAINS4_8MMA_AtomIJNS4_4SM904GMMA31MMA_64x256x32_F32E4M3E4M3_SS_TNILNSN_7ScaleInE1ELSP_1EEEEEENS4_6LayoutINS5_IJNSA_ILi2EEESB_SB_EEENS5_IJSB_NSA_ILi0EEESV_EEEEENS5_IJNS4_10UnderscoreESY_SY_EEEEENS4_13SM90_TMA_LOADENS4_14ComposedLayoutINS4_7SwizzleILi2ELi4ELi3EEENS4_18smem_ptr_flag_bitsILi8EEENSS_INS5_IJNSA_ILi8EEESG_EEENS5_IJSG_SB_EEEEEEEvNS4_8identityES11_S1B_vS1C_EENS_8epilogue10collective6detail29Sm90TmaWarpSpecializedAdapterINS1F_15DefaultEpilogueISI_SJ_SJ_NS1E_6thread17LinearCombinationISI_Li1EffLNS1J_9ScaleType4KindE0ELNS_15FloatRoundStyleE2ESI_EENS1_15EpilogueDefaultEEEEEvvEEEEvNT_6ParamsE --------------------------
	.section	.nv.constant0._ZN7cutlass13device_kernelINS_4gemm6kernel13GemmUniversalIN4cute5tupleIJiiiiEEENS1_10collective13CollectiveMmaINS1_37MainloopSm90TmaGmmaWarpSpecializedFP8ILi4ENS5_IJNS4_1CILi1EEESB_SB_EEENS1_35KernelTmaWarpSpecializedCooperativeEEENS5_IJNSA_ILi256EEESF_NSA_ILi64EEEEEENS_12float_e4m3_tENS5_IJlSB_lEEESI_SJ_NS4_8TiledMMAINS4_8MMA_AtomIJNS4_4SM904GMMA31MMA_64x256x32_F32E4M3E4M3_SS_TNILNSN_7ScaleInE1ELSP_1EEEEEENS4_6LayoutINS5_IJNSA_ILi2EEESB_SB_EEENS5_IJSB_NSA_ILi0EEESV_EEEEENS5_IJNS4_10UnderscoreESY_SY_EEEEENS4_13SM90_TMA_LOADENS4_14ComposedLayoutINS4_7SwizzleILi2ELi4ELi3EEENS4_18smem_ptr_flag_bitsILi8EEENSS_INS5_IJNSA_ILi8EEESG_EEENS5_IJSG_SB_EEEEEEEvNS4_8identityES11_S1B_vS1C_EENS_8epilogue10collective6detail29Sm90TmaWarpSpecializedAdapterINS1F_15DefaultEpilogueISI_SJ_SJ_NS1E_6thread17LinearCombinationISI_Li1EffLNS1J_9ScaleType4KindE0ELNS_15FloatRoundStyleE2ESI_EENS1_15EpilogueDefaultEEEEEvvEEEEvNT_6ParamsE,"a",@progbits
	.sectionflags	@""
	.align	4
.nv.constant0._ZN7cutlass13device_kernelINS_4gemm6kernel13GemmUniversalIN4cute5tupleIJiiiiEEENS1_10collective13CollectiveMmaINS1_37MainloopSm90TmaGmmaWarpSpecializedFP8ILi4ENS5_IJNS4_1CILi1EEESB_SB_EEENS1_35KernelTmaWarpSpecializedCooperativeEEENS5_IJNSA_ILi256EEESF_NSA_ILi64EEEEEENS_12float_e4m3_tENS5_IJlSB_lEEESI_SJ_NS4_8TiledMMAINS4_8MMA_AtomIJNS4_4SM904GMMA31MMA_64x256x32_F32E4M3E4M3_SS_TNILNSN_7ScaleInE1ELSP_1EEEEEENS4_6LayoutINS5_IJNSA_ILi2EEESB_SB_EEENS5_IJSB_NSA_ILi0EEESV_EEEEENS5_IJNS4_10UnderscoreESY_SY_EEEEENS4_13SM90_TMA_LOADENS4_14ComposedLayoutINS4_7SwizzleILi2ELi4ELi3EEENS4_18smem_ptr_flag_bitsILi8EEENSS_INS5_IJNSA_ILi8EEESG_EEENS5_IJSG_SB_EEEEEEEvNS4_8identityES11_S1B_vS1C_EENS_8epilogue10collective6detail29Sm90TmaWarpSpecializedAdapterINS1F_15DefaultEpilogueISI_SJ_SJ_NS1E_6thread17LinearCombinationISI_Li1EffLNS1J_9ScaleType4KindE0ELNS_15FloatRoundStyleE2ESI_EENS1_15EpilogueDefaultEEEEEvvEEEEvNT_6ParamsE:
	.zero		1664


//--------------------- SYMBOLS --------------------------

	.type		.nv.reservedSmem.offset0,@object
	.size		.nv.reservedSmem.offset0,0x4
